	.target	sm_90a

	.elftype	@"ET_EXEC"


//--------------------- .note.nv.tkinfo           --------------------------
	.section	.note.nv.tkinfo,"",@"SHT_NOTE"
	.sectionflags	@"SHF_NOTE_NV_TKINFO"
	.tkinfo
        /*0018*/ 	.word	0x00000002
        /*0030*/ 	.string	""
        /*0030*/ 	.string	"ptxas"
        /*0030*/ 	.string	"Cuda compilation tools, release 13.0, V13.0.88"
        /*0030*/ 	.string	"Build cuda_13.0.r13.0/compiler.36424714_0"
        /*0030*/ 	.string	"-arch sm_90a -m 64 "



//--------------------- .note.nv.cuinfo           --------------------------
	.section	.note.nv.cuinfo,"",@"SHT_NOTE"
	.sectionflags	@"SHF_NOTE_NV_CUINFO"
        /*0018*/ 	.short	0x0002
        /*001a*/ 	.short	0x005a
        /*001c*/ 	.short	0x0082
	.zero		2


//--------------------- .nv.info                  --------------------------
	.section	.nv.info,"",@"SHT_CUDA_INFO"
	.align	4


	//----- nvinfo : EIATTR_REGCOUNT
	.align		4
        /*0000*/ 	.byte	0x04, 0x2f
        /*0002*/ 	.short	(.L_15 - .L_14)
	.align		4
.L_14:
        /*0004*/ 	.word	index@(_ZN7cutlass13device_kernelINS_4gemm6kernel13GemmUniversalIN4cute5tupleIJiiiiEEENS1_10collective13CollectiveMmaINS1_34MainloopSm90TmaGmmaWarpSpecializedILi4ENS5_IJNS4_1CILi2EEENSA_ILi1EEESC_EEENS1_35KernelTmaWarpSpecializedCooperativeEEENS5_IJNSA_ILi256EEESG_NSA_ILi64EEEEEENS_10tfloat32_tENS5_IJlSC_lEEESJ_SK_NS4_8TiledMMAINS4_8MMA_AtomIJNS4_4SM904GMMA30MMA_64x256x8_F32TF32TF32_SS_TNILNSO_7ScaleInE1ELSQ_1EEEEEENS4_6LayoutISD_NS5_IJSC_NSA_ILi0EEESU_EEEEENS5_IJNS4_10UnderscoreESX_SX_EEEEENS4_13SM90_TMA_LOADENS4_14ComposedLayoutINS4_7SwizzleILi3ELi4ELi3EEENS4_18smem_ptr_flag_bitsILi32EEENST_INS5_IJNSA_ILi8EEENSA_ILi32EEEEEENS5_IJS17_SC_EEEEEEEvNS4_8identityENS4_23SM90_TMA_LOAD_MULTICASTES1B_vS1C_EENS_8epilogue10collective6detail29Sm90TmaWarpSpecializedAdapterINS1G_15DefaultEpilogueISJ_SK_SK_NS1F_6thread17LinearCombinationISJ_Li1EffLNS1K_9ScaleType4KindE0ELNS_15FloatRoundStyleE2ESJ_EENS1_15EpilogueDefaultEEEEEvvEEEEvNT_6ParamsE)
        /*0008*/ 	.word	0x000000a8


	//----- nvinfo : EIATTR_FRAME_SIZE
	.align		4
.L_15:
        /*000c*/ 	.byte	0x04, 0x11
        /*000e*/ 	.short	(.L_17 - .L_16)
	.align		4
.L_16:
        /*0010*/ 	.word	index@(_ZN7cutlass13device_kernelINS_4gemm6kernel13GemmUniversalIN4cute5tupleIJiiiiEEENS1_10collective13CollectiveMmaINS1_34MainloopSm90TmaGmmaWarpSpecializedILi4ENS5_IJNS4_1CILi2EEENSA_ILi1EEESC_EEENS1_35KernelTmaWarpSpecializedCooperativeEEENS5_IJNSA_ILi256EEESG_NSA_ILi64EEEEEENS_10tfloat32_tENS5_IJlSC_lEEESJ_SK_NS4_8TiledMMAINS4_8MMA_AtomIJNS4_4SM904GMMA30MMA_64x256x8_F32TF32TF32_SS_TNILNSO_7ScaleInE1ELSQ_1EEEEEENS4_6LayoutISD_NS5_IJSC_NSA_ILi0EEESU_EEEEENS5_IJNS4_10UnderscoreESX_SX_EEEEENS4_13SM90_TMA_LOADENS4_14ComposedLayoutINS4_7SwizzleILi3ELi4ELi3EEENS4_18smem_ptr_flag_bitsILi32EEENST_INS5_IJNSA_ILi8EEENSA_ILi32EEEEEENS5_IJS17_SC_EEEEEEEvNS4_8identityENS4_23SM90_TMA_LOAD_MULTICASTES1B_vS1C_EENS_8epilogue10collective6detail29Sm90TmaWarpSpecializedAdapterINS1G_15DefaultEpilogueISJ_SK_SK_NS1F_6thread17LinearCombinationISJ_Li1EffLNS1K_9ScaleType4KindE0ELNS_15FloatRoundStyleE2ESJ_EENS1_15EpilogueDefaultEEEEEvvEEEEvNT_6ParamsE)
        /*0014*/ 	.word	0x00000cf8


	//----- nvinfo : EIATTR_MIN_STACK_SIZE
	.align		4
.L_17:
        /*0018*/ 	.byte	0x04, 0x12
        /*001a*/ 	.short	(.L_19 - .L_18)
	.align		4
.L_18:
        /*001c*/ 	.word	index@(_ZN7cutlass13device_kernelINS_4gemm6kernel13GemmUniversalIN4cute5tupleIJiiiiEEENS1_10collective13CollectiveMmaINS1_34MainloopSm90TmaGmmaWarpSpecializedILi4ENS5_IJNS4_1CILi2EEENSA_ILi1EEESC_EEENS1_35KernelTmaWarpSpecializedCooperativeEEENS5_IJNSA_ILi256EEESG_NSA_ILi64EEEEEENS_10tfloat32_tENS5_IJlSC_lEEESJ_SK_NS4_8TiledMMAINS4_8MMA_AtomIJNS4_4SM904GMMA30MMA_64x256x8_F32TF32TF32_SS_TNILNSO_7ScaleInE1ELSQ_1EEEEEENS4_6LayoutISD_NS5_IJSC_NSA_ILi0EEESU_EEEEENS5_IJNS4_10UnderscoreESX_SX_EEEEENS4_13SM90_TMA_LOADENS4_14ComposedLayoutINS4_7SwizzleILi3ELi4ELi3EEENS4_18smem_ptr_flag_bitsILi32EEENST_INS5_IJNSA_ILi8EEENSA_ILi32EEEEEENS5_IJS17_SC_EEEEEEEvNS4_8identityENS4_23SM90_TMA_LOAD_MULTICASTES1B_vS1C_EENS_8epilogue10collective6detail29Sm90TmaWarpSpecializedAdapterINS1G_15DefaultEpilogueISJ_SK_SK_NS1F_6thread17LinearCombinationISJ_Li1EffLNS1K_9ScaleType4KindE0ELNS_15FloatRoundStyleE2ESJ_EENS1_15EpilogueDefaultEEEEEvvEEEEvNT_6ParamsE)
        /*0020*/ 	.word	0x00000cf8
.L_19:


//--------------------- .nv.compat                --------------------------
	.section	.nv.compat,"",@"SHT_CUDA_COMPAT_INFO"
	.align	4
        /*0000*/ 	.byte	0x02, 0x09, 0x01, 0x00, 0x02, 0x02, 0x04, 0x00, 0x02, 0x05, 0x05, 0x00, 0x03, 0x07, 0x01, 0x01
        /*0010*/ 	.byte	0x02, 0x03, 0x01, 0x00, 0x02, 0x06, 0x01, 0x00, 0x04, 0x0b, 0x08, 0x00, 0x00, 0x00, 0x00, 0x00
        /*0020*/ 	.byte	0x00, 0x00, 0x00, 0x00


//--------------------- .nv.info._ZN7cutlass13device_kernelINS_4gemm6kernel13GemmUniversalIN4cute5tupleIJiiiiEEENS1_10collective13CollectiveMmaINS1_34MainloopSm90TmaGmmaWarpSpecializedILi4ENS5_IJNS4_1CILi2EEENSA_ILi1EEESC_EEENS1_35KernelTmaWarpSpecializedCooperativeEEENS5_IJNSA_ILi256EEESG_NSA_ILi64EEEEEENS_10tfloat32_tENS5_IJlSC_lEEESJ_SK_NS4_8TiledMMAINS4_8MMA_AtomIJNS4_4SM904GMMA30MMA_64x256x8_F32TF32TF32_SS_TNILNSO_7ScaleInE1ELSQ_1EEEEEENS4_6LayoutISD_NS5_IJSC_NSA_ILi0EEESU_EEEEENS5_IJNS4_10UnderscoreESX_SX_EEEEENS4_13SM90_TMA_LOADENS4_14ComposedLayoutINS4_7SwizzleILi3ELi4ELi3EEENS4_18smem_ptr_flag_bitsILi32EEENST_INS5_IJNSA_ILi8EEENSA_ILi32EEEEEENS5_IJS17_SC_EEEEEEEvNS4_8identityENS4_23SM90_TMA_LOAD_MULTICASTES1B_vS1C_EENS_8epilogue10collective6detail29Sm90TmaWarpSpecializedAdapterINS1G_15DefaultEpilogueISJ_SK_SK_NS1F_6thread17LinearCombinationISJ_Li1EffLNS1K_9ScaleType4KindE0ELNS_15FloatRoundStyleE2ESJ_EENS1_15EpilogueDefaultEEEEEvvEEEEvNT_6ParamsE --------------------------
	.section	.nv.info._ZN7cutlass13device_kernelINS_4gemm6kernel13GemmUniversalIN4cute5tupleIJiiiiEEENS1_10collective13CollectiveMmaINS1_34MainloopSm90TmaGmmaWarpSpecializedILi4ENS5_IJNS4_1CILi2EEENSA_ILi1EEESC_EEENS1_35KernelTmaWarpSpecializedCooperativeEEENS5_IJNSA_ILi256EEESG_NSA_ILi64EEEEEENS_10tfloat32_tENS5_IJlSC_lEEESJ_SK_NS4_8TiledMMAINS4_8MMA_AtomIJNS4_4SM904GMMA30MMA_64x256x8_F32TF32TF32_SS_TNILNSO_7ScaleInE1ELSQ_1EEEEEENS4_6LayoutISD_NS5_IJSC_NSA_ILi0EEESU_EEEEENS5_IJNS4_10UnderscoreESX_SX_EEEEENS4_13SM90_TMA_LOADENS4_14ComposedLayoutINS4_7SwizzleILi3ELi4ELi3EEENS4_18smem_ptr_flag_bitsILi32EEENST_INS5_IJNSA_ILi8EEENSA_ILi32EEEEEENS5_IJS17_SC_EEEEEEEvNS4_8identityENS4_23SM90_TMA_LOAD_MULTICASTES1B_vS1C_EENS_8epilogue10collective6detail29Sm90TmaWarpSpecializedAdapterINS1G_15DefaultEpilogueISJ_SK_SK_NS1F_6thread17LinearCombinationISJ_Li1EffLNS1K_9ScaleType4KindE0ELNS_15FloatRoundStyleE2ESJ_EENS1_15EpilogueDefaultEEEEEvvEEEEvNT_6ParamsE,"",@"SHT_CUDA_INFO"
	.sectionflags	@""
	.align	4


	//----- nvinfo : EIATTR_CUDA_API_VERSION
	.align		4
        /*0000*/ 	.byte	0x04, 0x37
        /*0002*/ 	.short	(.L_21 - .L_20)
.L_20:
        /*0004*/ 	.word	0x00000082


	//----- nvinfo : EIATTR_KPARAM_INFO
	.align		4
.L_21:
        /*0008*/ 	.byte	0x04, 0x17
        /*000a*/ 	.short	(.L_23 - .L_22)
.L_22:
        /*000c*/ 	.word	0x00000000
        /*0010*/ 	.short	0x0000
        /*0012*/ 	.short	0x0070
        /*0014*/ 	.byte	0x00, 0xf0, 0x01, 0x10


	//----- nvinfo : EIATTR_SPARSE_MMA_MASK
	.align		4
.L_23:
        /*0018*/ 	.byte	0x03, 0x50
        /*001a*/ 	.short	0x0000


	//----- nvinfo : EIATTR_MAXREG_COUNT
	.align		4
        /*001c*/ 	.byte	0x03, 0x1b
        /*001e*/ 	.short	0x00a8


	//----- nvinfo : EIATTR_NUM_BARRIERS
	.align		4
        /*0020*/ 	.byte	0x02, 0x4c
        /*0022*/ 	.byte	0x01
	.zero		1


	//----- nvinfo : EIATTR_EXTERNS
	.align		4
        /*0024*/ 	.byte	0x04, 0x0f
        /*0026*/ 	.short	(.L_25 - .L_24)


	//   ....[0]....
	.align		4
.L_24:
        /*0028*/ 	.word	index@(__assertfail)


	//----- nvinfo : EIATTR_ANNOTATIONS
	.align		4
.L_25:
        /*002c*/ 	.byte	0x04, 0x55
        /*002e*/ 	.short	(.L_27 - .L_26)


	//   ....[0]....
.L_26:
        /*0030*/ 	.word	0x00000001
        /*0034*/ 	.byte	0x00, 0x0a, 0x00, 0x00, 0x01, 0x00, 0x00, 0x00, 0x10, 0x0a, 0x00, 0x00, 0x01, 0x00, 0x00, 0x00
        /* <DEDUP_REMOVED lines=1385> */
        /*56d4*/ 	.byte	0x60, 0x28, 0x02, 0x00, 0x01, 0x00, 0x00, 0x00, 0x80, 0x28, 0x02, 0x00


	//----- nvinfo : EIATTR_MERCURY_ISA_VERSION
	.align		4
.L_27:
        /*56e0*/ 	.byte	0x03, 0x5f
        /*56e2*/ 	.short	0x0101


	//----- nvinfo : EIATTR_INT_WARP_WIDE_INSTR_OFFSETS
	.align		4
        /*56e4*/ 	.byte	0x04, 0x31
        /*56e6*/ 	.short	(.L_29 - .L_28)


	//   ....[0]....
.L_28:
        /*56e8*/ 	.word	0x00000580


	//   ....[1]....
        /*56ec*/ 	.word	0x00000590


	//   ....[2]....
        /*56f0*/ 	.word	0x00000700


	//   ....[3]....
        /*56f4*/ 	.word	0x00010fa0


	//----- nvinfo : EIATTR_COOP_GROUP_MASK_REGIDS
	.align		4
.L_29:
        /*56f8*/ 	.byte	0x04, 0x29
        /*56fa*/ 	.short	(.L_31 - .L_30)


	//   ....[0]....
.L_30:
        /*56fc*/ 	.word	0xffffffff


	//   ....[1]....
        /*5700*/ 	.word	0xffffffff


	//   ....[2]....
        /*5704*/ 	.word	0xffffffff


	//   ....[3]....
        /*5708*/ 	.word	0xffffffff


	//   ....[4]....
        /*570c*/ 	.word	0xffffffff


	//   ....[5]....
        /*5710*/ 	.word	0xffffffff


	//----- nvinfo : EIATTR_COOP_GROUP_INSTR_OFFSETS
	.align		4
.L_31:
        /*5714*/ 	.byte	0x04, 0x28
        /*5716*/ 	.short	(.L_33 - .L_32)


	//   ....[0]....
.L_32:
        /*5718*/ 	.word	0x00000070


	//   ....[1]....
        /*571c*/ 	.word	0x00000080


	//   ....[2]....
        /*5720*/ 	.word	0x000001a0


	//   ....[3]....
        /*5724*/ 	.word	0x000003d0


	//   ....[4]....
        /*5728*/ 	.word	0x00000840


	//   ....[5]....
        /*572c*/ 	.word	0x00001410


	//----- nvinfo : EIATTR_REG_RECONFIG
	.align		4
.L_33:
        /*5730*/ 	.byte	0x01, 0x54
	.zero		2


	//----- nvinfo : EIATTR_SYSCALL_OFFSETS
	.align		4
        /*5734*/ 	.byte	0x04, 0x46
        /*5736*/ 	.short	(.L_35 - .L_34)


	//   ....[0]....
.L_34:
        /*5738*/ 	.word	0x000015c0


	//----- nvinfo : EIATTR_MBARRIER_INSTR_OFFSETS
	.align		4
.L_35:
        /*573c*/ 	.byte	0x04, 0x39
        /*573e*/ 	.short	(.L_37 - .L_36)


	//   ....[0]....
.L_36:
        /*5740*/ 	.word	0x00000320
        /*5744*/ 	.word	0x000000ff
        /*5748*/ 	.word	0x00000000
        /*574c*/ 	.short	0x0100
        /*574e*/ 	.byte	0x08
	.zero		1


	//   ....[1]....
        /*5750*/ 	.word	0x00000330
        /*5754*/ 	.word	0x000000ff
        /*5758*/ 	.word	0x00000020
        /*575c*/ 	.short	0x0100
        /*575e*/ 	.byte	0x08
	.zero		1


	//   ....[2]....
        /*5760*/ 	.word	0x00000340
        /*5764*/ 	.word	0x000000ff
        /*5768*/ 	.word	0x00000008
        /*576c*/ 	.short	0x0100
        /*576e*/ 	.byte	0x08
	.zero		1


	//   ....[3]....
        /*5770*/ 	.word	0x00000350
        /*5774*/ 	.word	0x000000ff
        /*5778*/ 	.word	0x00000028
        /*577c*/ 	.short	0x0100
        /*577e*/ 	.byte	0x08
	.zero		1


	//   ....[4]....
        /*5780*/ 	.word	0x00000360
        /*5784*/ 	.word	0x000000ff
        /*5788*/ 	.word	0x00000010
        /*578c*/ 	.short	0x0100
        /*578e*/ 	.byte	0x08
	.zero		1


	//   ....[5]....
        /*5790*/ 	.word	0x00000370
        /*5794*/ 	.word	0x000000ff
        /*5798*/ 	.word	0x00000030
        /*579c*/ 	.short	0x0100
        /*579e*/ 	.byte	0x08
	.zero		1


	//   ....[6]....
        /*57a0*/ 	.word	0x00000380
        /*57a4*/ 	.word	0x000000ff
        /*57a8*/ 	.word	0x00000018
        /*57ac*/ 	.short	0x0100
        /*57ae*/ 	.byte	0x08
	.zero		1


	//   ....[7]....
        /*57b0*/ 	.word	0x00000390
        /*57b4*/ 	.word	0x000000ff
        /*57b8*/ 	.word	0x00000038
        /*57bc*/ 	.short	0x0100
        /*57be*/ 	.byte	0x08
	.zero		1


	//   ....[8]....
        /*57c0*/ 	.word	0x00000770
        /*57c4*/ 	.word	0x000000ff
        /*57c8*/ 	.word	0x00000050
        /*57cc*/ 	.short	0x0100
        /*57ce*/ 	.byte	0x06
	.zero		1


	//   ....[9]....
        /*57d0*/ 	.word	0x000007a0
        /*57d4*/ 	.word	0x000000ff
        /*57d8*/ 	.word	0x00000058
        /*57dc*/ 	.short	0x0100
        /*57de*/ 	.byte	0x06
	.zero		1


	//   ....[10]....
        /*57e0*/ 	.word	0x000016a0
        /*57e4*/ 	.word	0x00000004
        /*57e8*/ 	.word	0x00000000
        /*57ec*/ 	.short	0x010a
        /*57ee*/ 	.byte	0x3f
	.zero		1


	//   ....[11]....
        /*57f0*/ 	.word	0x000016e0
        /*57f4*/ 	.word	0x00000004
        /*57f8*/ 	.word	0x00000000
        /*57fc*/ 	.short	0x010a
        /*57fe*/ 	.byte	0x3f
	.zero		1


	//   ....[12]....
        /*5800*/ 	.word	0x00008d20
        /*5804*/ 	.word	0x00000003
        /*5808*/ 	.word	0x00000000
        /*580c*/ 	.short	0x010a
        /*580e*/ 	.byte	0x3f
	.zero		1


	//   ....[13]....
        /*5810*/ 	.word	0x00008d60
        /*5814*/ 	.word	0x00000003
        /*5818*/ 	.word	0x00000000
        /*581c*/ 	.short	0x010a
        /*581e*/ 	.byte	0x3f
	.zero		1


	//   ....[14]....
        /*5820*/ 	.word	0x00010e20
        /*5824*/ 	.word	0x00000003
        /*5828*/ 	.word	0x00000000
        /*582c*/ 	.short	0x0101
        /*582e*/ 	.byte	0x3f
	.zero		1


	//   ....[15]....
        /*5830*/ 	.word	0x00011030
        /*5834*/ 	.word	0x00000000
        /*5838*/ 	.word	0x00000000
        /*583c*/ 	.short	0x0101
        /*583e*/ 	.byte	0x3f
	.zero		1


	//   ....[16]....
        /*5840*/ 	.word	0x00022320
        /*5844*/ 	.word	0x0000000f
        /*5848*/ 	.word	0x00000020
        /*584c*/ 	.short	0x010a
        /*584e*/ 	.byte	0x3f
	.zero		1


	//   ....[17]....
        /*5850*/ 	.word	0x000227f0
        /*5854*/ 	.word	0x00000002
        /*5858*/ 	.word	0x00000058
        /*585c*/ 	.short	0x0101
        /*585e*/ 	.byte	0x3f
	.zero		1


	//   ....[18]....
        /*5860*/ 	.word	0x00022f80
        /*5864*/ 	.word	0x00000005
        /*5868*/ 	.word	0x00000000
        /*586c*/ 	.short	0x010a
        /*586e*/ 	.byte	0x3f
	.zero		1


	//   ....[19]....
        /*5870*/ 	.word	0x00023010
        /*5874*/ 	.word	0x00000005
        /*5878*/ 	.word	0x00000000
        /*587c*/ 	.short	0x010a
        /*587e*/ 	.byte	0x3f
	.zero		1


	//   ....[20]....
        /*5880*/ 	.word	0x000230a0
        /*5884*/ 	.word	0x00000005
        /*5888*/ 	.word	0x00000000
        /*588c*/ 	.short	0x010a
        /*588e*/ 	.byte	0x3f
	.zero		1


	//   ....[21]....
        /*5890*/ 	.word	0x00023130
        /*5894*/ 	.word	0x00000003
        /*5898*/ 	.word	0x00000000
        /*589c*/ 	.short	0x010a
        /*589e*/ 	.byte	0x3f
	.zero		1


	//   ....[22]....
        /*58a0*/ 	.word	0x00023190
        /*58a4*/ 	.word	0x00000004
        /*58a8*/ 	.word	0x00000000
        /*58ac*/ 	.short	0x010a
        /*58ae*/ 	.byte	0x3f
	.zero		1


	//   ....[23]....
        /*58b0*/ 	.word	0x000231e0
        /*58b4*/ 	.word	0x00000003
        /*58b8*/ 	.word	0x00000000
        /*58bc*/ 	.short	0x010a
        /*58be*/ 	.byte	0x3f
	.zero		1


	//   ....[24]....
        /*58c0*/ 	.word	0x000232b0
        /*58c4*/ 	.word	0x0000000f
        /*58c8*/ 	.word	0x00000020
        /*58cc*/ 	.short	0x010a
        /*58ce*/ 	.byte	0x3f
	.zero		1


	//   ....[25]....
        /*58d0*/ 	.word	0x00023380
        /*58d4*/ 	.word	0x00000005
        /*58d8*/ 	.word	0x00000000
        /*58dc*/ 	.short	0x010a
        /*58de*/ 	.byte	0x3f
	.zero		1


	//   ....[26]....
        /*58e0*/ 	.word	0x000233d0
        /*58e4*/ 	.word	0x00000005
        /*58e8*/ 	.word	0x00000000
        /*58ec*/ 	.short	0x010a
        /*58ee*/ 	.byte	0x3f
	.zero		1


	//   ....[27]....
        /*58f0*/ 	.word	0x00023420
        /*58f4*/ 	.word	0x00000005
        /*58f8*/ 	.word	0x00000000
        /*58fc*/ 	.short	0x010a
        /*58fe*/ 	.byte	0x3f
	.zero		1


	//----- nvinfo : EIATTR_NUM_MBARRIERS
	.align		4
.L_37:
        /*5900*/ 	.byte	0x03, 0x38
        /*5902*/ 	.short	0x000a


	//----- nvinfo : EIATTR_EXIT_INSTR_OFFSETS
	.align		4
        /*5904*/ 	.byte	0x04, 0x1c
        /*5906*/ 	.short	(.L_39 - .L_38)


	//   ....[0]....
.L_38:
        /*5908*/ 	.word	0x00000aa0


	//   ....[1]....
        /*590c*/ 	.word	0x00001330


	//   ....[2]....
        /*5910*/ 	.word	0x00021990


	//   ....[3]....
        /*5914*/ 	.word	0x00021fb0


	//   ....[4]....
        /*5918*/ 	.word	0x00023180


	//----- nvinfo : EIATTR_MAX_THREADS
	.align		4
.L_39:
        /*591c*/ 	.byte	0x04, 0x05
        /*591e*/ 	.short	(.L_41 - .L_40)
.L_40:
        /*5920*/ 	.word	0x00000180
        /*5924*/ 	.word	0x00000001
        /*5928*/ 	.word	0x00000001


	//----- nvinfo : EIATTR_CRS_STACK_SIZE
	.align		4
.L_41:
        /*592c*/ 	.byte	0x04, 0x1e
        /*592e*/ 	.short	(.L_43 - .L_42)
.L_42:
        /*5930*/ 	.word	0x00000000


	//----- nvinfo : EIATTR_CBANK_PARAM_SIZE
	.align		4
.L_43:
        /*5934*/ 	.byte	0x03, 0x19
        /*5936*/ 	.short	0x0470


	//----- nvinfo : EIATTR_PARAM_CBANK
	.align		4
        /*5938*/ 	.byte	0x04, 0x0a
        /*593a*/ 	.short	(.L_45 - .L_44)
	.align		4
.L_44:
        /*593c*/ 	.word	index@(.nv.constant0._ZN7cutlass13device_kernelINS_4gemm6kernel13GemmUniversalIN4cute5tupleIJiiiiEEENS1_10collective13CollectiveMmaINS1_34MainloopSm90TmaGmmaWarpSpecializedILi4ENS5_IJNS4_1CILi2EEENSA_ILi1EEESC_EEENS1_35KernelTmaWarpSpecializedCooperativeEEENS5_IJNSA_ILi256EEESG_NSA_ILi64EEEEEENS_10tfloat32_tENS5_IJlSC_lEEESJ_SK_NS4_8TiledMMAINS4_8MMA_AtomIJNS4_4SM904GMMA30MMA_64x256x8_F32TF32TF32_SS_TNILNSO_7ScaleInE1ELSQ_1EEEEEENS4_6LayoutISD_NS5_IJSC_NSA_ILi0EEESU_EEEEENS5_IJNS4_10UnderscoreESX_SX_EEEEENS4_13SM90_TMA_LOADENS4_14ComposedLayoutINS4_7SwizzleILi3ELi4ELi3EEENS4_18smem_ptr_flag_bitsILi32EEENST_INS5_IJNSA_ILi8EEENSA_ILi32EEEEEENS5_IJS17_SC_EEEEEEEvNS4_8identityENS4_23SM90_TMA_LOAD_MULTICASTES1B_vS1C_EENS_8epilogue10collective6detail29Sm90TmaWarpSpecializedAdapterINS1G_15DefaultEpilogueISJ_SK_SK_NS1F_6thread17LinearCombinationISJ_Li1EffLNS1K_9ScaleType4KindE0ELNS_15FloatRoundStyleE2ESJ_EENS1_15EpilogueDefaultEEEEEvvEEEEvNT_6ParamsE)
        /*5940*/ 	.short	0x0210
        /*5942*/ 	.short	0x0470


	//----- nvinfo : EIATTR_SW_WAR
	.align		4
.L_45:
        /*5944*/ 	.byte	0x04, 0x36
        /*5946*/ 	.short	(.L_47 - .L_46)
.L_46:
        /*5948*/ 	.word	0x00000008
.L_47:


//--------------------- .nv.callgraph             --------------------------
	.section	.nv.callgraph,"",@"SHT_CUDA_CALLGRAPH"
	.align	4
	.sectionentsize	8
	.align		4
        /*0000*/ 	.word	0x00000000
	.align		4
        /*0004*/ 	.word	0xffffffff
	.align		4
        /*0008*/ 	.word	index@(_ZN7cutlass13device_kernelINS_4gemm6kernel13GemmUniversalIN4cute5tupleIJiiiiEEENS1_10collective13CollectiveMmaINS1_34MainloopSm90TmaGmmaWarpSpecializedILi4ENS5_IJNS4_1CILi2EEENSA_ILi1EEESC_EEENS1_35KernelTmaWarpSpecializedCooperativeEEENS5_IJNSA_ILi256EEESG_NSA_ILi64EEEEEENS_10tfloat32_tENS5_IJlSC_lEEESJ_SK_NS4_8TiledMMAINS4_8MMA_AtomIJNS4_4SM904GMMA30MMA_64x256x8_F32TF32TF32_SS_TNILNSO_7ScaleInE1ELSQ_1EEEEEENS4_6LayoutISD_NS5_IJSC_NSA_ILi0EEESU_EEEEENS5_IJNS4_10UnderscoreESX_SX_EEEEENS4_13SM90_TMA_LOADENS4_14ComposedLayoutINS4_7SwizzleILi3ELi4ELi3EEENS4_18smem_ptr_flag_bitsILi32EEENST_INS5_IJNSA_ILi8EEENSA_ILi32EEEEEENS5_IJS17_SC_EEEEEEEvNS4_8identityENS4_23SM90_TMA_LOAD_MULTICASTES1B_vS1C_EENS_8epilogue10collective6detail29Sm90TmaWarpSpecializedAdapterINS1G_15DefaultEpilogueISJ_SK_SK_NS1F_6thread17LinearCombinationISJ_Li1EffLNS1K_9ScaleType4KindE0ELNS_15FloatRoundStyleE2ESJ_EENS1_15EpilogueDefaultEEEEEvvEEEEvNT_6ParamsE)
	.align		4
        /*000c*/ 	.word	index@(__assertfail)
	.align		4
        /*0010*/ 	.word	0x00000000
	.align		4
        /*0014*/ 	.word	0xfffffffe
	.align		4
        /*0018*/ 	.word	0x00000000
	.align		4
        /*001c*/ 	.word	0xfffffffd
	.align		4
        /*0020*/ 	.word	0x00000000
	.align		4
        /*0024*/ 	.word	0xfffffffc


//--------------------- .nv.constant4             --------------------------
	.section	.nv.constant4,"a",@progbits
	.align	8
	.align		8
.nv.constant4:
        /*0000*/ 	.dword	__assertfail
	.align		8
        /*0008*/ 	.dword	__unnamed_1
	.align		8
        /*0010*/ 	.dword	_ZN39_INTERNAL_eb8fcd5f_4_k_cu_1b4fff43_71594cuda3std3__45__cpo5beginE
	.align		8
        /*0018*/ 	.dword	_ZN39_INTERNAL_eb8fcd5f_4_k_cu_1b4fff43_71594cuda3std3__45__cpo3endE
	.align		8
        /*0020*/ 	.dword	_ZN39_INTERNAL_eb8fcd5f_4_k_cu_1b4fff43_71594cuda3std3__45__cpo6cbeginE
	.align		8
        /*0028*/ 	.dword	_ZN39_INTERNAL_eb8fcd5f_4_k_cu_1b4fff43_71594cuda3std3__45__cpo4cendE
	.align		8
        /*0030*/ 	.dword	_ZN39_INTERNAL_eb8fcd5f_4_k_cu_1b4fff43_71594cuda3std3__441_GLOBAL__N__eb8fcd5f_4_k_cu_1b4fff43_71596ignoreE
	.align		8
        /*0038*/ 	.dword	_ZN39_INTERNAL_eb8fcd5f_4_k_cu_1b4fff43_71594cuda3std3__419piecewise_constructE
	.align		8
        /*0040*/ 	.dword	_ZN39_INTERNAL_eb8fcd5f_4_k_cu_1b4fff43_71594cuda3std3__48in_placeE
	.align		8
        /*0048*/ 	.dword	_ZN39_INTERNAL_eb8fcd5f_4_k_cu_1b4fff43_71594cuda3std6ranges3__45__cpo4swapE
	.align		8
        /*0050*/ 	.dword	_ZN39_INTERNAL_eb8fcd5f_4_k_cu_1b4fff43_71594cuda3std6ranges3__45__cpo9iter_moveE
	.align		8
        /*0058*/ 	.dword	_ZN39_INTERNAL_eb8fcd5f_4_k_cu_1b4fff43_71594cute7productE
	.align		8
        /*0060*/ 	.dword	_ZN39_INTERNAL_eb8fcd5f_4_k_cu_1b4fff43_71594cute1_E
	.align		8
        /*0068*/ 	.dword	$str$22
	.align		8
        /*0070*/ 	.dword	$str$23


//--------------------- .text._ZN7cutlass13device_kernelINS_4gemm6kernel13GemmUniversalIN4cute5tupleIJiiiiEEENS1_10collective13CollectiveMmaINS1_34MainloopSm90TmaGmmaWarpSpecializedILi4ENS5_IJNS4_1CILi2EEENSA_ILi1EEESC_EEENS1_35KernelTmaWarpSpecializedCooperativeEEENS5_IJNSA_ILi256EEESG_NSA_ILi64EEEEEENS_10tfloat32_tENS5_IJlSC_lEEESJ_SK_NS4_8TiledMMAINS4_8MMA_AtomIJNS4_4SM904GMMA30MMA_64x256x8_F32TF32TF32_SS_TNILNSO_7ScaleInE1ELSQ_1EEEEEENS4_6LayoutISD_NS5_IJSC_NSA_ILi0EEESU_EEEEENS5_IJNS4_10UnderscoreESX_SX_EEEEENS4_13SM90_TMA_LOADENS4_14ComposedLayoutINS4_7SwizzleILi3ELi4ELi3EEENS4_18smem_ptr_flag_bitsILi32EEENST_INS5_IJNSA_ILi8EEENSA_ILi32EEEEEENS5_IJS17_SC_EEEEEEEvNS4_8identityENS4_23SM90_TMA_LOAD_MULTICASTES1B_vS1C_EENS_8epilogue10collective6detail29Sm90TmaWarpSpecializedAdapterINS1G_15DefaultEpilogueISJ_SK_SK_NS1F_6thread17LinearCombinationISJ_Li1EffLNS1K_9ScaleType4KindE0ELNS_15FloatRoundStyleE2ESJ_EENS1_15EpilogueDefaultEEEEEvvEEEEvNT_6ParamsE --------------------------
	.section	.text._ZN7cutlass13device_kernelINS_4gemm6kernel13GemmUniversalIN4cute5tupleIJiiiiEEENS1_10collective13CollectiveMmaINS1_34MainloopSm90TmaGmmaWarpSpecializedILi4ENS5_IJNS4_1CILi2EEENSA_ILi1EEESC_EEENS1_35KernelTmaWarpSpecializedCooperativeEEENS5_IJNSA_ILi256EEESG_NSA_ILi64EEEEEENS_10tfloat32_tENS5_IJlSC_lEEESJ_SK_NS4_8TiledMMAINS4_8MMA_AtomIJNS4_4SM904GMMA30MMA_64x256x8_F32TF32TF32_SS_TNILNSO_7ScaleInE1ELSQ_1EEEEEENS4_6LayoutISD_NS5_IJSC_NSA_ILi0EEESU_EEEEENS5_IJNS4_10UnderscoreESX_SX_EEEEENS4_13SM90_TMA_LOADENS4_14ComposedLayoutINS4_7SwizzleILi3ELi4ELi3EEENS4_18smem_ptr_flag_bitsILi32EEENST_INS5_IJNSA_ILi8EEENSA_ILi32EEEEEENS5_IJS17_SC_EEEEEEEvNS4_8identityENS4_23SM90_TMA_LOAD_MULTICASTES1B_vS1C_EENS_8epilogue10collective6detail29Sm90TmaWarpSpecializedAdapterINS1G_15DefaultEpilogueISJ_SK_SK_NS1F_6thread17LinearCombinationISJ_Li1EffLNS1K_9ScaleType4KindE0ELNS_15FloatRoundStyleE2ESJ_EENS1_15EpilogueDefaultEEEEEvvEEEEvNT_6ParamsE,"ax",@progbits
	.align	128
.text._ZN7cutlass13device_kernelINS_4gemm6kernel13GemmUniversalIN4cute5tupleIJiiiiEEENS1_10collective13CollectiveMmaINS1_34MainloopSm90TmaGmmaWarpSpecializedILi4ENS5_IJNS4_1CILi2EEENSA_ILi1EEESC_EEENS1_35KernelTmaWarpSpecializedCooperativeEEENS5_IJNSA_ILi256EEESG_NSA_ILi64EEEEEENS_10tfloat32_tENS5_IJlSC_lEEESJ_SK_NS4_8TiledMMAINS4_8MMA_AtomIJNS4_4SM904GMMA30MMA_64x256x8_F32TF32TF32_SS_TNILNSO_7ScaleInE1ELSQ_1EEEEEENS4_6LayoutISD_NS5_IJSC_NSA_ILi0EEESU_EEEEENS5_IJNS4_10UnderscoreESX_SX_EEEEENS4_13SM90_TMA_LOADENS4_14ComposedLayoutINS4_7SwizzleILi3ELi4ELi3EEENS4_18smem_ptr_flag_bitsILi32EEENST_INS5_IJNSA_ILi8EEENSA_ILi32EEEEEENS5_IJS17_SC_EEEEEEEvNS4_8identityENS4_23SM90_TMA_LOAD_MULTICASTES1B_vS1C_EENS_8epilogue10collective6detail29Sm90TmaWarpSpecializedAdapterINS1G_15DefaultEpilogueISJ_SK_SK_NS1F_6thread17LinearCombinationISJ_Li1EffLNS1K_9ScaleType4KindE0ELNS_15FloatRoundStyleE2ESJ_EENS1_15EpilogueDefaultEEEEEvvEEEEvNT_6ParamsE:
        .type           _ZN7cutlass13device_kernelINS_4gemm6kernel13GemmUniversalIN4cute5tupleIJiiiiEEENS1_10collective13CollectiveMmaINS1_34MainloopSm90TmaGmmaWarpSpecializedILi4ENS5_IJNS4_1CILi2EEENSA_ILi1EEESC_EEENS1_35KernelTmaWarpSpecializedCooperativeEEENS5_IJNSA_ILi256EEESG_NSA_ILi64EEEEEENS_10tfloat32_tENS5_IJlSC_lEEESJ_SK_NS4_8TiledMMAINS4_8MMA_AtomIJNS4_4SM904GMMA30MMA_64x256x8_F32TF32TF32_SS_TNILNSO_7ScaleInE1ELSQ_1EEEEEENS4_6LayoutISD_NS5_IJSC_NSA_ILi0EEESU_EEEEENS5_IJNS4_10UnderscoreESX_SX_EEEEENS4_13SM90_TMA_LOADENS4_14ComposedLayoutINS4_7SwizzleILi3ELi4ELi3EEENS4_18smem_ptr_flag_bitsILi32EEENST_INS5_IJNSA_ILi8EEENSA_ILi32EEEEEENS5_IJS17_SC_EEEEEEEvNS4_8identityENS4_23SM90_TMA_LOAD_MULTICASTES1B_vS1C_EENS_8epilogue10collective6detail29Sm90TmaWarpSpecializedAdapterINS1G_15DefaultEpilogueISJ_SK_SK_NS1F_6thread17LinearCombinationISJ_Li1EffLNS1K_9ScaleType4KindE0ELNS_15FloatRoundStyleE2ESJ_EENS1_15EpilogueDefaultEEEEEvvEEEEvNT_6ParamsE,@function
        .size           _ZN7cutlass13device_kernelINS_4gemm6kernel13GemmUniversalIN4cute5tupleIJiiiiEEENS1_10collective13CollectiveMmaINS1_34MainloopSm90TmaGmmaWarpSpecializedILi4ENS5_IJNS4_1CILi2EEENSA_ILi1EEESC_EEENS1_35KernelTmaWarpSpecializedCooperativeEEENS5_IJNSA_ILi256EEESG_NSA_ILi64EEEEEENS_10tfloat32_tENS5_IJlSC_lEEESJ_SK_NS4_8TiledMMAINS4_8MMA_AtomIJNS4_4SM904GMMA30MMA_64x256x8_F32TF32TF32_SS_TNILNSO_7ScaleInE1ELSQ_1EEEEEENS4_6LayoutISD_NS5_IJSC_NSA_ILi0EEESU_EEEEENS5_IJNS4_10UnderscoreESX_SX_EEEEENS4_13SM90_TMA_LOADENS4_14ComposedLayoutINS4_7SwizzleILi3ELi4ELi3EEENS4_18smem_ptr_flag_bitsILi32EEENST_INS5_IJNSA_ILi8EEENSA_ILi32EEEEEENS5_IJS17_SC_EEEEEEEvNS4_8identityENS4_23SM90_TMA_LOAD_MULTICASTES1B_vS1C_EENS_8epilogue10collective6detail29Sm90TmaWarpSpecializedAdapterINS1G_15DefaultEpilogueISJ_SK_SK_NS1F_6thread17LinearCombinationISJ_Li1EffLNS1K_9ScaleType4KindE0ELNS_15FloatRoundStyleE2ESJ_EENS1_15EpilogueDefaultEEEEEvvEEEEvNT_6ParamsE,(.L_x_579 - _ZN7cutlass13device_kernelINS_4gemm6kernel13GemmUniversalIN4cute5tupleIJiiiiEEENS1_10collective13CollectiveMmaINS1_34MainloopSm90TmaGmmaWarpSpecializedILi4ENS5_IJNS4_1CILi2EEENSA_ILi1EEESC_EEENS1_35KernelTmaWarpSpecializedCooperativeEEENS5_IJNSA_ILi256EEESG_NSA_ILi64EEEEEENS_10tfloat32_tENS5_IJlSC_lEEESJ_SK_NS4_8TiledMMAINS4_8MMA_AtomIJNS4_4SM904GMMA30MMA_64x256x8_F32TF32TF32_SS_TNILNSO_7ScaleInE1ELSQ_1EEEEEENS4_6LayoutISD_NS5_IJSC_NSA_ILi0EEESU_EEEEENS5_IJNS4_10UnderscoreESX_SX_EEEEENS4_13SM90_TMA_LOADENS4_14ComposedLayoutINS4_7SwizzleILi3ELi4ELi3EEENS4_18smem_ptr_flag_bitsILi32EEENST_INS5_IJNSA_ILi8EEENSA_ILi32EEEEEENS5_IJS17_SC_EEEEEEEvNS4_8identityENS4_23SM90_TMA_LOAD_MULTICASTES1B_vS1C_EENS_8epilogue10collective6detail29Sm90TmaWarpSpecializedAdapterINS1G_15DefaultEpilogueISJ_SK_SK_NS1F_6thread17LinearCombinationISJ_Li1EffLNS1K_9ScaleType4KindE0ELNS_15FloatRoundStyleE2ESJ_EENS1_15EpilogueDefaultEEEEEvvEEEEvNT_6ParamsE)
        .other          _ZN7cutlass13device_kernelINS_4gemm6kernel13GemmUniversalIN4cute5tupleIJiiiiEEENS1_10collective13CollectiveMmaINS1_34MainloopSm90TmaGmmaWarpSpecializedILi4ENS5_IJNS4_1CILi2EEENSA_ILi1EEESC_EEENS1_35KernelTmaWarpSpecializedCooperativeEEENS5_IJNSA_ILi256EEESG_NSA_ILi64EEEEEENS_10tfloat32_tENS5_IJlSC_lEEESJ_SK_NS4_8TiledMMAINS4_8MMA_AtomIJNS4_4SM904GMMA30MMA_64x256x8_F32TF32TF32_SS_TNILNSO_7ScaleInE1ELSQ_1EEEEEENS4_6LayoutISD_NS5_IJSC_NSA_ILi0EEESU_EEEEENS5_IJNS4_10UnderscoreESX_SX_EEEEENS4_13SM90_TMA_LOADENS4_14ComposedLayoutINS4_7SwizzleILi3ELi4ELi3EEENS4_18smem_ptr_flag_bitsILi32EEENST_INS5_IJNSA_ILi8EEENSA_ILi32EEEEEENS5_IJS17_SC_EEEEEEEvNS4_8identityENS4_23SM90_TMA_LOAD_MULTICASTES1B_vS1C_EENS_8epilogue10collective6detail29Sm90TmaWarpSpecializedAdapterINS1G_15DefaultEpilogueISJ_SK_SK_NS1F_6thread17LinearCombinationISJ_Li1EffLNS1K_9ScaleType4KindE0ELNS_15FloatRoundStyleE2ESJ_EENS1_15EpilogueDefaultEEEEEvvEEEEvNT_6ParamsE,@"STO_CUDA_ENTRY STV_DEFAULT"
_ZN7cutlass13device_kernelINS_4gemm6kernel13GemmUniversalIN4cute5tupleIJiiiiEEENS1_10collective13CollectiveMmaINS1_34MainloopSm90TmaGmmaWarpSpecializedILi4ENS5_IJNS4_1CILi2EEENSA_ILi1EEESC_EEENS1_35KernelTmaWarpSpecializedCooperativeEEENS5_IJNSA_ILi256EEESG_NSA_ILi64EEEEEENS_10tfloat32_tENS5_IJlSC_lEEESJ_SK_NS4_8TiledMMAINS4_8MMA_AtomIJNS4_4SM904GMMA30MMA_64x256x8_F32TF32TF32_SS_TNILNSO_7ScaleInE1ELSQ_1EEEEEENS4_6LayoutISD_NS5_IJSC_NSA_ILi0EEESU_EEEEENS5_IJNS4_10UnderscoreESX_SX_EEEEENS4_13SM90_TMA_LOADENS4_14ComposedLayoutINS4_7SwizzleILi3ELi4ELi3EEENS4_18smem_ptr_flag_bitsILi32EEENST_INS5_IJNSA_ILi8EEENSA_ILi32EEEEEENS5_IJS17_SC_EEEEEEEvNS4_8identityENS4_23SM90_TMA_LOAD_MULTICASTES1B_vS1C_EENS_8epilogue10collective6detail29Sm90TmaWarpSpecializedAdapterINS1G_15DefaultEpilogueISJ_SK_SK_NS1F_6thread17LinearCombinationISJ_Li1EffLNS1K_9ScaleType4KindE0ELNS_15FloatRoundStyleE2ESJ_EENS1_15EpilogueDefaultEEEEEvvEEEEvNT_6ParamsE:
[----:B------:R-:W0:Y:S02]  /*0000*/  LDC R1, c[0x0][0x28] ;  /* 0x00000a00ff017b82 */ /* 0x000e240000000800 */
[----:B0-----:R-:W-:Y:S01]  /*0010*/  VIADD R1, R1, 0xfffff308 ;  /* 0xfffff30801017836 */ /* 0x001fe20000000000 */
[----:B------:R-:W0:Y:S01]  /*0020*/  S2R R4, SR_TID.X ;  /* 0x0000000000047919 */ /* 0x000e220000002100 */
[----:B------:R-:W-:Y:S01]  /*0030*/  ELECT P0, URZ, PT ;  /* 0x00000000003f782f */ /* 0x000fe20003800000 */
[----:B------:R-:W-:Y:S01]  /*0040*/  BSSY B0, `(.L_x_0) ;  /* 0x0000015000007945 */ /* 0x000fe20003800000 */
[--C-:B0-----:R-:W-:Y:S02]  /*0050*/  SHF.R.U32.HI R0, RZ, 0x5, R4.reuse ;  /* 0x00000005ff007819 */ /* 0x101fe40000011604 */
[----:B------:R-:W-:-:S03]  /*0060*/  SHF.R.U32.HI R2, RZ, 0x7, R4 ;  /* 0x00000007ff027819 */ /* 0x000fc60000011604 */
[----:B------:R-:W0:Y:S04]  /*0070*/  SHFL.IDX PT, R3, R0, RZ, 0x1f ;  /* 0x00001fff00037589 */ /* 0x000e2800000e0000 */
[----:B------:R-:W1:Y:S01]  /*0080*/  SHFL.IDX PT, R2, R2, RZ, 0x1f ;  /* 0x00001fff02027589 */ /* 0x000e6200000e0000 */
[----:B0-----:R-:W-:Y:S02]  /*0090*/  R2UR UR9, R3 ;  /* 0x00000000030972ca */ /* 0x001fe400000e0000 */
[----:B-1----:R-:W-:-:S11]  /*00a0*/  R2UR UR5, R2 ;  /* 0x00000000020572ca */ /* 0x002fd600000e0000 */
[----:B------:R-:W-:Y:S02]  /*00b0*/  USHF.R.S32.HI UR4, URZ, 0x1f, UR9 ;  /* 0x0000001f3f047899 */ /* 0x000fe40008011409 */
[----:B------:R-:W-:Y:S02]  /*00c0*/  ISETP.NE.OR P0, PT, RZ, UR9, !P0 ;  /* 0x00000009ff007c0c */ /* 0x000fe4000c705670 */
[----:B------:R-:W-:-:S04]  /*00d0*/  ULEA.HI UR4, UR4, UR9, URZ, 0x2 ;  /* 0x0000000904047291 */ /* 0x000fc8000f8f103f */
[----:B------:R-:W-:-:S04]  /*00e0*/  ULOP3.LUT UR4, UR4, 0xfffffffc, URZ, 0xc0, !UPT ;  /* 0xfffffffc04047892 */ /* 0x000fc8000f8ec03f */
[----:B------:R-:W-:-:S03]  /*00f0*/  UIADD3 UR9, UR9, -UR4, URZ ;  /* 0x8000000409097290 */ /* 0x000fc6000fffe03f */
[----:B------:R-:W-:Y:S09]  /*0100*/  @P0 BRA `(.L_x_1) ;  /* 0x0000000000200947 */ /* 0x000ff20003800000 */
[----:B------:R-:W-:Y:S02]  /*0110*/  ULDC.64 UR6, c[0x0][0x198] ;  /* 0x0000660000067ab9 */ /* 0x000fe40000000a00 */
[----:B------:R-:W-:Y:S02]  /*0120*/  UIADD3 UR10, UP0, UR6, 0xf0, URZ ;  /* 0x000000f0060a7890 */ /* 0x000fe4000ff1e03f */
[----:B------:R-:W-:Y:S02]  /*0130*/  UIADD3 UR6, UP1, UR6, 0x1f0, URZ ;  /* 0x000001f006067890 */ /* 0x000fe4000ff3e03f */
[----:B------:R-:W-:Y:S02]  /*0140*/  UIADD3.X UR11, URZ, UR7, URZ, UP0, !UPT ;  /* 0x000000073f0b7290 */ /* 0x000fe400087fe43f */
[----:B------:R-:W-:-:S07]  /*0150*/  UIADD3.X UR7, URZ, UR7, URZ, UP1, !UPT ;  /* 0x000000073f077290 */ /* 0x000fce0008ffe43f */
[----:B------:R0:W-:Y:S02]  /*0160*/  UTMACCTL.PF [UR10] ;  /* 0x000000000a0079b9 */ /* 0x0001e40008040000 */
[----:B------:R0:W-:Y:S02]  /*0170*/  UTMACCTL.PF [UR6] ;  /* 0x00000000060079b9 */ /* 0x0001e40008040000 */
[----:B0-----:R-:W-:Y:S01]  /*0180*/  NOP ;  /* 0x0000000000007918 */ /* 0x001fe20000000000 */
.L_x_1:
[----:B------:R-:W-:Y:S05]  /*0190*/  BSYNC B0 ;  /* 0x0000000000007941 */ /* 0x000fea0003800000 */
.L_x_0:
[----:B------:R-:W0:Y:S01]  /*01a0*/  SHFL.IDX PT, R2, R0, RZ, 0x1f ;  /* 0x00001fff00027589 */ /* 0x000e2200000e0000 */
[----:B------:R-:W-:Y:S01]  /*01b0*/  UISETP.NE.AND UP0, UPT, UR9, 0x3, UPT ;  /* 0x000000030900788c */ /* 0x000fe2000bf05270 */
[----:B------:R-:W-:Y:S01]  /*01c0*/  ISETP.NE.AND P1, PT, RZ, UR5, PT ;  /* 0x00000005ff007c0c */ /* 0x000fe2000bf25270 */
[----:B------:R-:W-:Y:S02]  /*01d0*/  UIADD3 UR16, UR5, -0x1, URZ ;  /* 0xffffffff05107890 */ /* 0x000fe4000fffe03f */
[----:B------:R-:W-:Y:S02]  /*01e0*/  UISETP.EQ.OR UP0, UPT, UR9, URZ, !UP0 ;  /* 0x0000003f0900728c */ /* 0x000fe4000c702670 */
[----:B------:R-:W-:Y:S02]  /*01f0*/  UISETP.GE.U32.AND UP1, UPT, UR16, 0x2, UPT ;  /* 0x000000021000788c */ /* 0x000fe4000bf26070 */
[----:B------:R-:W-:-:S04]  /*0200*/  UISETP.EQ.AND UP0, UPT, UR5, URZ, UP0 ;  /* 0x0000003f0500728c */ /* 0x000fc80008702270 */
[----:B------:R-:W-:-:S04]  /*0210*/  USEL UR38, URZ, 0x1, !UP0 ;  /* 0x000000013f267887 */ /* 0x000fc8000c000000 */
[----:B------:R-:W-:Y:S01]  /*0220*/  USEL UR38, UR38, 0x2, UP1 ;  /* 0x0000000226267887 */ /* 0x000fe20008800000 */
[----:B0-----:R-:W-:-:S13]  /*0230*/  ISETP.NE.AND P0, PT, R2, RZ, PT ;  /* 0x000000ff0200720c */ /* 0x001fda0003f05270 */
[----:B------:R-:W-:Y:S05]  /*0240*/  @P0 BRA `(.L_x_2) ;  /* 0x0000000000580947 */ /* 0x000fea0003800000 */
[----:B------:R-:W0:Y:S01]  /*0250*/  S2UR UR8, SR_CgaCtaId ;  /* 0x00000000000879c3 */ /* 0x000e220000008800 */
[----:B------:R-:W-:Y:S01]  /*0260*/  UMOV UR4, 0x400 ;  /* 0x0000040000047882 */ /* 0x000fe20000000000 */
[----:B------:R-:W-:Y:S01]  /*0270*/  UMOV UR5, 0x1 ;  /* 0x0000000100057882 */ /* 0x000fe20000000000 */
[----:B------:R-:W-:Y:S01]  /*0280*/  UMOV UR6, 0x4 ;  /* 0x0000000400067882 */ /* 0x000fe20000000000 */
[----:B------:R-:W-:Y:S01]  /*0290*/  ELECT P0, URZ, PT ;  /* 0x00000000003f782f */ /* 0x000fe20003800000 */
[----:B------:R-:W-:-:S04]  /*02a0*/  UIADD3 UR6, -UR6, 0x100000, URZ ;  /* 0x0010000006067890 */ /* 0x000fc8000fffe13f */
[----:B------:R-:W-:Y:S02]  /*02b0*/  USHF.L.U32 UR7, UR6, 0xb, URZ ;  /* 0x0000000b06077899 */ /* 0x000fe4000800063f */
[----:B------:R-:W-:Y:S02]  /*02c0*/  USHF.L.U32 UR6, UR6, 0x1, URZ ;  /* 0x0000000106067899 */ /* 0x000fe4000800063f */
[----:B0-----:R-:W-:Y:S02]  /*02d0*/  ULEA UR8, UR8, UR4, 0x18 ;  /* 0x0000000408087291 */ /* 0x001fe4000f8ec03f */
[----:B------:R-:W-:-:S04]  /*02e0*/  UIADD3 UR4, -UR5, 0x100000, URZ ;  /* 0x0010000005047890 */ /* 0x000fc8000fffe13f */
[----:B------:R-:W-:Y:S02]  /*02f0*/  USHF.L.U32 UR5, UR4, 0xb, URZ ;  /* 0x0000000b04057899 */ /* 0x000fe4000800063f */
[----:B------:R-:W-:Y:S01]  /*0300*/  USHF.L.U32 UR4, UR4, 0x1, URZ ;  /* 0x0000000104047899 */ /* 0x000fe2000800063f */
[----:B------:R-:W0:Y:S11]  /*0310*/  FENCE.VIEW.ASYNC.S ;  /* 0x00000000000073c6 */ /* 0x000e360000000000 */
[----:B0-----:R0:W1:Y:S01]  /*0320*/  SYNCS.EXCH.64 URZ, [UR8], UR4 ;  /* 0x00000004083f75b2 */ /* 0x0010620008000100 */
[----:B------:R0:W2:Y:S01]  /*0330*/  SYNCS.EXCH.64 URZ, [UR8+0x20], UR6 ;  /* 0x00002006083f75b2 */ /* 0x0000a20008000100 */
[----:B------:R0:W3:Y:S01]  /*0340*/  SYNCS.EXCH.64 URZ, [UR8+0x8], UR4 ;  /* 0x00000804083f75b2 */ /* 0x0000e20008000100 */
[----:B------:R0:W4:Y:S01]  /*0350*/  SYNCS.EXCH.64 URZ, [UR8+0x28], UR6 ;  /* 0x00002806083f75b2 */ /* 0x0001220008000100 */
[----:B------:R0:W0:Y:S01]  /*0360*/  SYNCS.EXCH.64 URZ, [UR8+0x10], UR4 ;  /* 0x00001004083f75b2 */ /* 0x0000220008000100 */
[----:B------:R0:W0:Y:S01]  /*0370*/  SYNCS.EXCH.64 URZ, [UR8+0x30], UR6 ;  /* 0x00003006083f75b2 */ /* 0x0000220008000100 */
[----:B------:R0:W0:Y:S01]  /*0380*/  SYNCS.EXCH.64 URZ, [UR8+0x18], UR4 ;  /* 0x00001804083f75b2 */ /* 0x0000220008000100 */
[----:B------:R0:W0:Y:S01]  /*0390*/  SYNCS.EXCH.64 URZ, [UR8+0x38], UR6 ;  /* 0x00003806083f75b2 */ /* 0x0000220008000100 */
[----:B------:R-:W-:Y:S01]  /*03a0*/  NOP ;  /* 0x0000000000007918 */ /* 0x000fe20000000000 */
.L_x_2:
[----:B------:R-:W5:Y:S01]  /*03b0*/  S2UR UR13, SR_CTAID.X ;  /* 0x00000000000d79c3 */ /* 0x000f620000002500 */
[----:B------:R-:W-:Y:S01]  /*03c0*/  SHF.R.S32.HI R3, RZ, 0x1f, R4 ;  /* 0x0000001fff037819 */ /* 0x000fe20000011404 */
[----:B------:R5:W1:Y:S01]  /*03d0*/  SHFL.IDX PT, R6, R0, RZ, 0x1f ;  /* 0x00001fff00067589 */ /* 0x000a6200000e0000 */
[----:B0-----:R-:W-:Y:S01]  /*03e0*/  ULDC UR4, c[0x0][0x150] ;  /* 0x0000540000047ab9 */ /* 0x001fe20000000800 */
[----:B------:R-:W-:Y:S02]  /*03f0*/  ELECT P0, URZ, PT ;  /* 0x00000000003f782f */ /* 0x000fe40003800000 */
[----:B------:R-:W-:Y:S01]  /*0400*/  LEA.HI R3, R3, R4, RZ, 0x7 ;  /* 0x0000000403037211 */ /* 0x000fe200078f38ff */
[----:B------:R-:W-:Y:S01]  /*0410*/  ULDC UR5, c[0x0][0x154] ;  /* 0x0000550000057ab9 */ /* 0x000fe20000000800 */
[----:B------:R-:W-:Y:S01]  /*0420*/  SHF.R.S32.HI R7, RZ, 0x1f, R2 ;  /* 0x0000001fff077819 */ /* 0x000fe20000011402 */
[----:B------:R-:W0:Y:S01]  /*0430*/  S2UR UR10, SR_CTAID.Y ;  /* 0x00000000000a79c3 */ /* 0x000e220000002600 */
[----:B------:R-:W-:Y:S01]  /*0440*/  LOP3.LUT R3, R3, 0xffffff80, RZ, 0xc0, !PT ;  /* 0xffffff8003037812 */ /* 0x000fe200078ec0ff */
[----:B------:R-:W-:Y:S01]  /*0450*/  ULDC UR8, c[0x0][0x144] ;  /* 0x0000510000087ab9 */ /* 0x000fe20000000800 */
[----:B------:R-:W-:Y:S01]  /*0460*/  LEA.HI R7, R7, R2, RZ, 0x2 ;  /* 0x0000000207077211 */ /* 0x000fe200078f10ff */
[----:B------:R-:W-:Y:S01]  /*0470*/  NOP ;  /* 0x0000000000007918 */ /* 0x000fe20000000000 */
[----:B------:R-:W-:Y:S01]  /*0480*/  NOP ;  /* 0x0000000000007918 */ /* 0x000fe20000000000 */
[----:B------:R-:W-:Y:S01]  /*0490*/  IMAD.IADD R3, R4, 0x1, -R3 ;  /* 0x0000000104037824 */ /* 0x000fe200078e0a03 */
[----:B------:R-:W-:Y:S01]  /*04a0*/  LOP3.LUT R7, R7, 0x3ffffffc, RZ, 0xc0, !PT ;  /* 0x3ffffffc07077812 */ /* 0x000fe200078ec0ff */
[----:B------:R-:W-:Y:S01]  /*04b0*/  ULDC UR11, c[0x0][0x148] ;  /* 0x00005200000b7ab9 */ /* 0x000fe20000000800 */
[----:B------:R-:W-:-:S02]  /*04c0*/  IMAD.MOV.U32 R17, RZ, RZ, 0x1 ;  /* 0x00000001ff117424 */ /* 0x000fc400078e00ff */
[----:B------:R-:W-:Y:S01]  /*04d0*/  SHF.R.S32.HI R4, RZ, 0x1f, R3 ;  /* 0x0000001fff047819 */ /* 0x000fe20000011403 */
[----:B------:R-:W-:-:S03]  /*04e0*/  IMAD.IADD R2, R2, 0x1, -R7 ;  /* 0x0000000102027824 */ /* 0x000fc600078e0a07 */
[----:B------:R-:W-:Y:S02]  /*04f0*/  LEA.HI R4, R4, R3, RZ, 0x3 ;  /* 0x0000000304047211 */ /* 0x000fe400078f18ff */
[----:B-----5:R-:W-:Y:S02]  /*0500*/  I2FP.F32.U32 R5, UR13 ;  /* 0x0000000d00057c45 */ /* 0x020fe40008201000 */
[--C-:B------:R-:W-:Y:S02]  /*0510*/  SHF.R.S32.HI R0, RZ, 0x3, R4.reuse ;  /* 0x00000003ff007819 */ /* 0x100fe40000011404 */
[----:B-1----:R-:W-:Y:S01]  /*0520*/  ISETP.NE.OR P0, PT, R6, RZ, !P0 ;  /* 0x000000ff0600720c */ /* 0x002fe20004705670 */
[----:B------:R-:W-:Y:S01]  /*0530*/  FMUL R8, R5, UR4 ;  /* 0x0000000405087c20 */ /* 0x000fe20008400000 */
[----:B------:R-:W-:-:S04]  /*0540*/  SHF.R.S32.HI R5, RZ, 0x1f, R4 ;  /* 0x0000001fff057819 */ /* 0x000fc80000011404 */
[----:B------:R-:W-:Y:S01]  /*0550*/  LEA.HI R5, R5, R0, RZ, 0x2 ;  /* 0x0000000005057211 */ /* 0x000fe200078f10ff */
[----:B------:R-:W1:Y:S03]  /*0560*/  F2I.U32.TRUNC.NTZ R8, R8 ;  /* 0x0000000800087305 */ /* 0x000e66000020f000 */
[----:B------:R-:W-:-:S03]  /*0570*/  LOP3.LUT R5, R5, 0xfffffffc, RZ, 0xc0, !PT ;  /* 0xfffffffc05057812 */ /* 0x000fc600078ec0ff */
[----:B------:R-:W-:Y:S01]  /*0580*/  VOTEU.ALL UP0, P0 ;  /* 0x00000000003f7886 */ /* 0x000fe20000000000 */
[----:B------:R-:W-:Y:S01]  /*0590*/  VOTEU.ALL UP1, P0 ;  /* 0x00000000003f7886 */ /* 0x000fe20000020000 */
[----:B------:R-:W-:Y:S01]  /*05a0*/  IMAD.IADD R5, R0, 0x1, -R5 ;  /* 0x0000000100057824 */ /* 0x000fe200078e0a05 */
[----:B0-----:R-:W-:Y:S02]  /*05b0*/  I2FP.F32.U32 R0, UR10 ;  /* 0x0000000a00007c45 */ /* 0x001fe40008201000 */
[----:B------:R-:W0:Y:S01]  /*05c0*/  @!UP0 S2UR UR7, SR_CgaCtaId ;  /* 0x00000000000789c3 */ /* 0x000e220000008800 */
[----:B------:R-:W-:Y:S01]  /*05d0*/  @!UP0 UMOV UR6, 0x400 ;  /* 0x0000040000068882 */ /* 0x000fe20000000000 */
[----:B------:R-:W-:Y:S01]  /*05e0*/  LEA R2, R2, R5, 0x2 ;  /* 0x0000000502027211 */ /* 0x000fe200078e10ff */
[----:B------:R-:W-:Y:S01]  /*05f0*/  FMUL R4, R0, UR5 ;  /* 0x0000000500047c20 */ /* 0x000fe20008400000 */
[----:B-1----:R-:W-:Y:S02]  /*0600*/  R2UR UR4, R8 ;  /* 0x00000000080472ca */ /* 0x002fe400000e0000 */
[----:B------:R-:W-:-:S03]  /*0610*/  LEA.HI R0, R2, R2, RZ, 0x1 ;  /* 0x0000000202007211 */ /* 0x000fc600078f08ff */
[----:B------:R-:W1:Y:S01]  /*0620*/  F2I.U32.TRUNC.NTZ R4, R4 ;  /* 0x0000000400047305 */ /* 0x000e62000020f000 */
[----:B------:R-:W-:-:S05]  /*0630*/  LOP3.LUT R5, R0, 0xfffffffe, RZ, 0xc0, !PT ;  /* 0xfffffffe00057812 */ /* 0x000fca00078ec0ff */
[----:B------:R-:W-:Y:S02]  /*0640*/  IMAD.IADD R5, R2, 0x1, -R5 ;  /* 0x0000000102057824 */ /* 0x000fe400078e0a05 */
[----:B------:R-:W-:-:S04]  /*0650*/  UIADD3 UR4, -UR4, URZ, URZ ;  /* 0x0000003f04047290 */ /* 0x000fc8000fffe13f */
[----:B------:R-:W-:Y:S01]  /*0660*/  UIMAD UR8, UR8, UR4, UR13 ;  /* 0x00000004080872a4 */ /* 0x000fe2000f8e020d */
[----:B-1----:R-:W-:Y:S02]  /*0670*/  R2UR UR12, R4 ;  /* 0x00000000040c72ca */ /* 0x002fe400000e0000 */
[----:B------:R-:W-:Y:S01]  /*0680*/  UMOV UR4, 0x20 ;  /* 0x0000002000047882 */ /* 0x000fe20000000000 */
[----:B------:R-:W1:Y:S02]  /*0690*/  LDC R4, c[0x0][0x140] ;  /* 0x00005000ff047b82 */ /* 0x000e640000000800 */
[----:B------:R-:W-:Y:S01]  /*06a0*/  ISETP.NE.AND P3, PT, R5, UR8, PT ;  /* 0x0000000805007c0c */ /* 0x000fe2000bf65270 */
[----:B------:R-:W-:-:S04]  /*06b0*/  @!UP0 UIADD3 UR4, -UR4, 0x100000, URZ ;  /* 0x0010000004048890 */ /* 0x000fc8000fffe13f */
[----:B------:R-:W-:Y:S02]  /*06c0*/  @!UP0 USHF.L.U32 UR5, UR4, 0xb, URZ ;  /* 0x0000000b04058899 */ /* 0x000fe4000800063f */
[----:B------:R-:W-:Y:S01]  /*06d0*/  @!UP0 USHF.L.U32 UR4, UR4, 0x1, URZ ;  /* 0x0000000104048899 */ /* 0x000fe2000800063f */
[C---:B------:R-:W-:Y:S01]  /*06e0*/  IMAD.SHL.U32 R5, R2.reuse, 0x4, RZ ;  /* 0x0000000402057824 */ /* 0x040fe200078e00ff */
[----:B0-----:R-:W-:Y:S01]  /*06f0*/  @!UP0 ULEA UR6, UR7, UR6, 0x18 ;  /* 0x0000000607068291 */ /* 0x001fe2000f8ec03f */
[----:B------:R-:W-:Y:S01]  /*0700*/  VOTEU.ALL UP0, P0 ;  /* 0x00000000003f7886 */ /* 0x000fe20000000000 */
[----:B------:R-:W-:Y:S02]  /*0710*/  LOP3.LUT P0, RZ, R3, 0x7, RZ, 0xc0, !PT ;  /* 0x0000000703ff7812 */ /* 0x000fe4000780c0ff */
[----:B------:R-:W-:Y:S01]  /*0720*/  LOP3.LUT R152, R2, 0xc, R5, 0x78, !PT ;  /* 0x0000000c02987812 */ /* 0x000fe200078e7805 */
[----:B------:R-:W-:-:S03]  /*0730*/  UIADD3 UR12, -UR12, URZ, URZ ;  /* 0x0000003f0c0c7290 */ /* 0x000fc6000fffe13f */
[C---:B------:R-:W-:Y:S02]  /*0740*/  ISETP.LT.U32.AND P0, PT, R152.reuse, 0x2, !P0 ;  /* 0x000000029800780c */ /* 0x040fe40004701070 */
[----:B------:R-:W-:Y:S01]  /*0750*/  @P3 LEA.HI R0, R152, R152, RZ, 0x1 ;  /* 0x0000009898003211 */ /* 0x000fe200078f08ff */
[----:B------:R-:W0:Y:S02]  /*0760*/  FENCE.VIEW.ASYNC.S ;  /* 0x00000000000073c6 */ /* 0x000e240000000000 */
[----:B0-----:R-:W0:Y:S01]  /*0770*/  @!UP0 SYNCS.EXCH.64 URZ, [UR6+0x50], UR4 ;  /* 0x00005004063f85b2 */ /* 0x001e220008000100 */
[----:B------:R-:W-:Y:S02]  /*0780*/  @P3 SHF.R.S32.HI R0, RZ, 0x1, R0 ;  /* 0x00000001ff003819 */ /* 0x000fe40000011400 */
[----:B-1----:R-:W-:Y:S01]  /*0790*/  ISETP.EQ.U32.AND P2, PT, R4, 0x1, PT ;  /* 0x000000010400780c */ /* 0x002fe20003f42070 */
[----:B------:R1:W0:Y:S01]  /*07a0*/  @!UP1 SYNCS.EXCH.64 URZ, [UR6+0x58], UR4 ;  /* 0x00005804063f95b2 */ /* 0x0002220008000100 */
[----:B------:R-:W-:Y:S01]  /*07b0*/  NOP ;  /* 0x0000000000007918 */ /* 0x000fe20000000000 */
[----:B-1----:R-:W-:-:S06]  /*07c0*/  UIMAD UR4, UR11, UR12, UR10 ;  /* 0x0000000c0b0472a4 */ /* 0x002fcc000f8e020a */
[----:B------:R-:W-:Y:S02]  /*07d0*/  @P3 ISETP.NE.AND P4, PT, R0, UR4, PT ;  /* 0x0000000400003c0c */ /* 0x000fe4000bf85270 */
[----:B------:R-:W-:Y:S02]  /*07e0*/  SEL R0, RZ, 0x1, !P0 ;  /* 0x00000001ff007807 */ /* 0x000fe40004000000 */
[----:B------:R-:W-:-:S04]  /*07f0*/  @P3 SEL R17, RZ, 0x1, P4 ;  /* 0x00000001ff113807 */ /* 0x000fc80002000000 */
[----:B------:R-:W-:Y:S01]  /*0800*/  LOP3.LUT R17, R17, R0, RZ, 0xc0, !PT ;  /* 0x0000000011117212 */ /* 0x000fe200078ec0ff */
[----:B------:R-:W-:Y:S06]  /*0810*/  @!P2 BRA `(.L_x_3) ;  /* 0x000000000008a947 */ /* 0x000fec0003800000 */
[----:B0-234-:R-:W-:Y:S01]  /*0820*/  UCGABAR_ARV ;  /* 0x00000000000079c7 */ /* 0x01dfe20008000000 */
[----:B------:R-:W-:Y:S05]  /*0830*/  BRA `(.L_x_4) ;  /* 0x0000000000047947 */ /* 0x000fea0003800000 */
.L_x_3:
[----:B0-234-:R-:W-:Y:S01]  /*0840*/  NOP ;  /* 0x0000000000007918 */ /* 0x01dfe20000000000 */
.L_x_4:
[----:B------:R-:W-:Y:S01]  /*0850*/  ULDC UR4, c[0x0][0x65c] ;  /* 0x0001970000047ab9 */ /* 0x000fe20000000800 */
[----:B------:R-:W-:Y:S01]  /*0860*/  UMOV UR5, URZ ;  /* 0x0000003f00057c82 */ /* 0x000fe20008000000 */
[----:B------:R-:W-:-:S03]  /*0870*/  UISETP.NE.AND UP0, UPT, UR4, 0x1, UPT ;  /* 0x000000010400788c */ /* 0x000fc6000bf05270 */
[----:B------:R-:W-:Y:S01]  /*0880*/  UMOV UR4, UR13 ;  /* 0x0000000d00047c82 */ /* 0x000fe20008000000 */
[----:B------:R-:W-:Y:S02]  /*0890*/  UP2UR UR39, UPR, URZ, 0x1 ;  /* 0x000000013f277883 */ /* 0x000fe40008000000 */
[----:B------:R-:W-:Y:S02]  /*08a0*/  PLOP3.LUT P0, PT, PT, PT, UP0, 0x80, 0x0 ;  /* 0x000000000000781c */ /* 0x000fe40003f0f008 */
[----:B------:R-:W-:Y:S02]  /*08b0*/  PLOP3.LUT P3, PT, PT, PT, UP0, 0x80, 0x0 ;  /* 0x000000000000781c */ /* 0x000fe40003f6f008 */
[----:B------:R-:W-:Y:S01]  /*08c0*/  PLOP3.LUT P5, PT, PT, PT, UP0, 0x80, 0x0 ;  /* 0x000000000000781c */ /* 0x000fe20003faf008 */
[----:B------:R-:W-:Y:S01]  /*08d0*/  @UP0 ULDC UR14, c[0x0][0x10] ;  /* 0x00000400000e0ab9 */ /* 0x000fe20000000800 */
[----:B------:R-:W-:Y:S01]  /*08e0*/  @UP0 UMOV UR6, UR10 ;  /* 0x0000000a00060c82 */ /* 0x000fe20008000000 */
[----:B------:R-:W-:Y:S01]  /*08f0*/  @UP0 UMOV UR7, URZ ;  /* 0x0000003f00070c82 */ /* 0x000fe20008000000 */
[----:B------:R-:W-:Y:S01]  /*0900*/  PLOP3.LUT P4, PT, PT, PT, UP0, 0x80, 0x0 ;  /* 0x000000000000781c */ /* 0x000fe20003f8f008 */
[----:B------:R-:W-:-:S03]  /*0910*/  @UP0 UIMAD.WIDE.U32 UR14, UR13, UR14, UR6 ;  /* 0x0000000e0d0e02a5 */ /* 0x000fc6000f8e0006 */
[----:B------:R-:W-:Y:S01]  /*0920*/  @!UP0 ULDC UR7, c[0x0][0xc] ;  /* 0x0000030000078ab9 */ /* 0x000fe20000000800 */
[----:B------:R-:W-:Y:S01]  /*0930*/  @UP0 UMOV UR6, URZ ;  /* 0x0000003f00060c82 */ /* 0x000fe20008000000 */
[----:B------:R-:W-:Y:S01]  /*0940*/  @!UP0 UIMAD.WIDE.U32 UR4, UR10, UR7, UR4 ;  /* 0x000000070a0482a5 */ /* 0x000fe2000f8e0004 */
[----:B------:R-:W-:Y:S01]  /*0950*/  IMAD.U32 R2, RZ, RZ, UR14 ;  /* 0x0000000eff027e24 */ /* 0x000fe2000f8e00ff */
[----:B------:R-:W-:Y:S02]  /*0960*/  @UP0 UIADD3 UR6, UR15, UR6, URZ ;  /* 0x000000060f060290 */ /* 0x000fe4000fffe03f */
[----:B------:R-:W-:Y:S01]  /*0970*/  MOV R3, UR15 ;  /* 0x0000000f00037c02 */ /* 0x000fe20008000f00 */
[----:B------:R-:W-:Y:S01]  /*0980*/  @P0 IMAD.MOV.U32 R7, RZ, RZ, R2 ;  /* 0x000000ffff070224 */ /* 0x000fe200078e0002 */
[----:B------:R-:W-:Y:S01]  /*0990*/  MOV R4, UR4 ;  /* 0x0000000400047c02 */ /* 0x000fe20008000f00 */
[----:B------:R-:W-:Y:S02]  /*09a0*/  IMAD.U32 R5, RZ, RZ, UR5 ;  /* 0x00000005ff057e24 */ /* 0x000fe4000f8e00ff */
[----:B------:R-:W-:-:S02]  /*09b0*/  IMAD.U32 R2, RZ, RZ, UR4 ;  /* 0x00000004ff027e24 */ /* 0x000fc4000f8e00ff */
[----:B------:R-:W-:Y:S02]  /*09c0*/  @P3 IMAD.U32 R6, RZ, RZ, UR6 ;  /* 0x00000006ff063e24 */ /* 0x000fe4000f8e00ff */
[----:B------:R-:W-:Y:S02]  /*09d0*/  @!P5 IMAD.MOV.U32 R6, RZ, RZ, R5 ;  /* 0x000000ffff06d224 */ /* 0x000fe400078e0005 */
[----:B------:R-:W-:Y:S02]  /*09e0*/  @!P4 IMAD.MOV.U32 R7, RZ, RZ, R2 ;  /* 0x000000ffff07c224 */ /* 0x000fe400078e0002 */
[----:B------:R-:W-:Y:S01]  /*09f0*/  IMAD.U32 R3, RZ, RZ, UR5 ;  /* 0x00000005ff037e24 */ /* 0x000fe2000f8e00ff */
[----:B------:R0:W-:Y:S04]  /*0a00*/  STL [R1+0x200], R6 ;  /* 0x0002000601007387 */ /* 0x0001e80000100800 */
[----:B------:R0:W-:Y:S01]  /*0a10*/  STL [R1+0x204], R7 ;  /* 0x0002040701007387 */ /* 0x0001e20000100800 */
[----:B------:R-:W-:Y:S05]  /*0a20*/  @!P2 BRA `(.L_x_5) ;  /* 0x00000000000ca947 */ /* 0x000fea0003800000 */
[----:B------:R-:W-:Y:S01]  /*0a30*/  UCGABAR_WAIT ;  /* 0x0000000000007dc7 */ /* 0x000fe20008000000 */
[----:B------:R-:W-:Y:S01]  /*0a40*/  CCTL.IVALL ;  /* 0x00000000ff00798f */ /* 0x000fe20002000000 */
[----:B------:R-:W-:Y:S05]  /*0a50*/  BRA `(.L_x_6) ;  /* 0x0000000000047947 */ /* 0x000fea0003800000 */
.L_x_5:
[----:B------:R-:W-:Y:S06]  /*0a60*/  BAR.SYNC.DEFER_BLOCKING 0x0 ;  /* 0x0000000000007b1d */ /* 0x000fec0000010000 */
.L_x_6:
[----:B------:R-:W-:Y:S05]  /*0a70*/  @!P1 BRA `(.L_x_7) ;  /* 0x0000020c00c89947 */ /* 0x000fea0003800000 */
[----:B------:R-:W-:-:S06]  /*0a80*/  UISETP.GT.U32.AND UP0, UPT, UR16, 0x1, UPT ;  /* 0x000000011000788c */ /* 0x000fcc000bf04070 */
[----:B------:R-:W-:-:S13]  /*0a90*/  PLOP3.LUT P0, PT, PT, PT, UP0, 0x80, 0x0 ;  /* 0x000000000000781c */ /* 0x000fda0003f0f008 */
[----:B------:R-:W-:Y:S05]  /*0aa0*/  @P0 EXIT ;  /* 0x000000000000094d */ /* 0x000fea0003800000 */
[----:B------:R-:W-:Y:S01]  /*0ab0*/  ULDC.64 UR4, c[0x0][0x650] ;  /* 0x0001940000047ab9 */ /* 0x000fe20000000a00 */
[----:B------:R-:W-:Y:S01]  /*0ac0*/  UMOV UR40, 0xffffffff ;  /* 0xffffffff00287882 */ /* 0x000fe20000000000 */
[----:B------:R-:W-:Y:S01]  /*0ad0*/  ISETP.GE.U32.AND P0, PT, R7, UR4, PT ;  /* 0x0000000407007c0c */ /* 0x000fe2000bf06070 */
[----:B------:R-:W-:Y:S01]  /*0ae0*/  UMOV UR41, 0xffffffff ;  /* 0xffffffff00297882 */ /* 0x000fe20000000000 */
[----:B------:R-:W-:Y:S01]  /*0af0*/  UMOV UR42, 0xffffffff ;  /* 0xffffffff002a7882 */ /* 0x000fe20000000000 */
[----:B------:R-:W-:Y:S02]  /*0b00*/  PRMT R0, RZ, 0x7610, R0 ;  /* 0x00007610ff007816 */ /* 0x000fe40000000000 */
[----:B------:R-:W-:-:S13]  /*0b10*/  ISETP.GE.U32.AND.EX P0, PT, R6, UR5, PT, P0 ;  /* 0x0000000506007c0c */ /* 0x000fda000bf06100 */
[----:B------:R-:W-:Y:S05]  /*0b20*/  @P0 BRA `(.L_x_8) ;  /* 0x0000000400480947 */ /* 0x000fea0003800000 */
[----:B------:R-:W-:Y:S01]  /*0b30*/  ULDC.64 UR16, c[0x0][0x628] ;  /* 0x00018a0000107ab9 */ /* 0x000fe20000000a00 */
[C---:B------:R-:W-:Y:S01]  /*0b40*/  R2UR UR19, R7.reuse ;  /* 0x00000000071372ca */ /* 0x040fe200000e0000 */
[----:B------:R-:W-:Y:S01]  /*0b50*/  ULDC UR18, c[0x0][0x630] ;  /* 0x00018c0000127ab9 */ /* 0x000fe20000000800 */
[----:B------:R-:W-:Y:S02]  /*0b60*/  ISETP.NE.U32.AND P0, PT, RZ, UR16, PT ;  /* 0x00000010ff007c0c */ /* 0x000fe4000bf05070 */
[----:B------:R-:W-:Y:S02]  /*0b70*/  R2UR UR4, R7 ;  /* 0x00000000070472ca */ /* 0x000fe400000e0000 */
[----:B------:R-:W-:Y:S02]  /*0b80*/  ISETP.NE.AND.EX P0, PT, RZ, UR17, PT, P0 ;  /* 0x00000011ff007c0c */ /* 0x000fe4000bf05300 */
[----:B------:R-:W-:-:S11]  /*0b90*/  R2UR UR5, R6 ;  /* 0x00000000060572ca */ /* 0x000fd600000e0000 */
[----:B------:R-:W-:Y:S05]  /*0ba0*/  @!P0 BRA `(.L_x_9) ;  /* 0x0000000000308947 */ /* 0x000fea0003800000 */
[----:B------:R-:W-:Y:S01]  /*0bb0*/  R2UR UR4, R7 ;  /* 0x00000000070472ca */ /* 0x000fe200000e0000 */
[----:B------:R-:W-:Y:S01]  /*0bc0*/  ULDC UR9, c[0x0][0x634] ;  /* 0x00018d0000097ab9 */ /* 0x000fe20000000800 */
[----:B------:R-:W-:-:S11]  /*0bd0*/  R2UR UR13, R6 ;  /* 0x00000000060d72ca */ /* 0x000fd600000e0000 */
[----:B------:R-:W-:-:S04]  /*0be0*/  UIADD3 UR9, UP0, UR4, UR9, URZ ;  /* 0x0000000904097290 */ /* 0x000fc8000ff1e03f */
[----:B------:R-:W-:-:S04]  /*0bf0*/  UIADD3.X UR13, URZ, UR13, URZ, UP0, !UPT ;  /* 0x0000000d3f0d7290 */ /* 0x000fc800087fe43f */
[----:B------:R-:W-:-:S04]  /*0c00*/  UIMAD.WIDE.U32 UR4, UR13, UR16, URZ ;  /* 0x000000100d0472a5 */ /* 0x000fc8000f8e003f */
[----:B------:R-:W-:Y:S02]  /*0c10*/  UIMAD.WIDE.U32 UR6, UP0, UR9, UR17, UR4 ;  /* 0x00000011090672a5 */ /* 0x000fe4000f800004 */
[----:B------:R-:W-:Y:S02]  /*0c20*/  UIMAD.WIDE.U32 UR4, UR9, UR16, URZ ;  /* 0x00000010090472a5 */ /* 0x000fe4000f8e003f */
[----:B------:R-:W-:Y:S02]  /*0c30*/  UIADD3.X UR15, URZ, URZ, URZ, UP0, !UPT ;  /* 0x0000003f3f0f7290 */ /* 0x000fe400087fe43f */
[----:B------:R-:W-:Y:S01]  /*0c40*/  UIADD3 URZ, UP0, UR5, UR6, URZ ;  /* 0x00000006053f7290 */ /* 0x000fe2000ff1e03f */
[----:B------:R-:W-:-:S03]  /*0c50*/  UMOV UR14, UR7 ;  /* 0x00000007000e7c82 */ /* 0x000fc60008000000 */
[----:B------:R-:W-:-:S12]  /*0c60*/  UIMAD.WIDE.U32.X UR4, UR13, UR17, UR14, UP0 ;  /* 0x000000110d0472a5 */ /* 0x000fd800080e040e */
.L_x_9:
[----:B------:R-:W-:Y:S01]  /*0c70*/  USHF.R.U64 UR42, UR4, UR18, UR5 ;  /* 0x00000012042a7299 */ /* 0x000fe20008001205 */
[----:B------:R-:W-:Y:S01]  /*0c80*/  R2UR UR7, R6 ;  /* 0x00000000060772ca */ /* 0x000fe200000e0000 */
[----:B------:R-:W-:Y:S02]  /*0c90*/  USHF.R.U32.HI UR4, URZ, UR18, UR5 ;  /* 0x000000123f047299 */ /* 0x000fe40008011605 */
[----:B------:R-:W-:Y:S01]  /*0ca0*/  UIADD3 UR5, UP0, URZ, -UR42, URZ ;  /* 0x8000002a3f057290 */ /* 0x000fe2000ff1e03f */
[----:B------:R-:W-:Y:S01]  /*0cb0*/  ULDC.64 UR14, c[0x0][0x620] ;  /* 0x00018800000e7ab9 */ /* 0x000fe20000000a00 */
[----:B------:R-:W-:Y:S02]  /*0cc0*/  UMOV UR6, UR19 ;  /* 0x0000001300067c82 */ /* 0x000fe40008000000 */
[----:B------:R-:W-:Y:S01]  /*0cd0*/  UIADD3.X UR4, URZ, ~UR4, URZ, UP0, !UPT ;  /* 0x800000043f047290 */ /* 0x000fe200087fe43f */
[----:B------:R-:W-:Y:S01]  /*0ce0*/  ULDC UR9, c[0x0][0x618] ;  /* 0x0001860000097ab9 */ /* 0x000fe20000000800 */
[----:B------:R-:W-:-:S02]  /*0cf0*/  UIMAD UR12, UR11, UR12, UR10 ;  /* 0x0000000c0b0c72a4 */ /* 0x000fc4000f8e020a */
[----:B------:R-:W-:Y:S02]  /*0d00*/  UIMAD UR4, UR4, UR14, URZ ;  /* 0x0000000e040472a4 */ /* 0x000fe4000f8e023f */
[----:B------:R-:W-:Y:S02]  /*0d10*/  UIMAD.WIDE.U32 UR6, UR5, UR14, UR6 ;  /* 0x0000000e050672a5 */ /* 0x000fe4000f8e0006 */
[----:B------:R-:W-:Y:S01]  /*0d20*/  UIMAD UR4, UR5, UR15, UR4 ;  /* 0x0000000f050472a4 */ /* 0x000fe2000f8e0204 */
[----:B------:R-:W-:Y:S01]  /*0d30*/  ULDC UR10, c[0x0][0x608] ;  /* 0x00018200000a7ab9 */ /* 0x000fe20000000800 */
[----:B------:R-:W-:Y:S02]  /*0d40*/  ULDC UR18, c[0x0][0x658] ;  /* 0x0001960000127ab9 */ /* 0x000fe40000000800 */
[----:B------:R-:W-:Y:S01]  /*0d50*/  UIADD3 UR7, UR7, UR4, URZ ;  /* 0x0000000407077290 */ /* 0x000fe2000fffe03f */
[----:B------:R-:W-:Y:S02]  /*0d60*/  UMOV UR11, 0xffffffff ;  /* 0xffffffff000b7882 */ /* 0x000fe40000000000 */
[----:B------:R-:W-:Y:S01]  /*0d70*/  ULDC.64 UR4, c[0x0][0x640] ;  /* 0x0001900000047ab9 */ /* 0x000fe20000000a00 */
[----:B------:R-:W-:Y:S01]  /*0d80*/  USHF.R.U64 UR16, UR6, UR9, UR7 ;  /* 0x0000000906107299 */ /* 0x000fe20008001207 */
[----:B------:R-:W-:Y:S01]  /*0d90*/  ISETP.NE.U32.AND P0, PT, RZ, UR4, PT ;  /* 0x00000004ff007c0c */ /* 0x000fe2000bf05070 */
[----:B------:R-:W-:-:S02]  /*0da0*/  USHF.R.U32.HI UR7, URZ, UR9, UR7 ;  /* 0x000000093f077299 */ /* 0x000fc40008011607 */
[----:B------:R-:W-:Y:S01]  /*0db0*/  USHF.L.U32 UR6, UR11, UR18, URZ ;  /* 0x000000120b067299 */ /* 0x000fe2000800063f */
[----:B------:R-:W-:Y:S01]  /*0dc0*/  ISETP.NE.AND.EX P0, PT, RZ, UR5, PT, P0 ;  /* 0x00000005ff007c0c */ /* 0x000fe2000bf05300 */
[----:B------:R-:W-:Y:S02]  /*0dd0*/  USHF.R.U64 UR22, UR16, UR10, UR7 ;  /* 0x0000000a10167299 */ /* 0x000fe40008001207 */
[----:B------:R-:W-:Y:S02]  /*0de0*/  USHF.R.U32.HI UR7, URZ, UR10, UR7 ;  /* 0x0000000a3f077299 */ /* 0x000fe40008011607 */
[----:B------:R-:W-:Y:S02]  /*0df0*/  UISETP.NE.AND UP1, UPT, UR39, URZ, UPT ;  /* 0x0000003f2700728c */ /* 0x000fe4000bf25270 */
[----:B------:R-:W-:Y:S01]  /*0e00*/  USHF.R.U64 UR23, UR22, UR18, UR7 ;  /* 0x0000001216177299 */ /* 0x000fe20008001207 */
[----:B------:R-:W-:Y:S01]  /*0e10*/  ULDC UR17, c[0x0][0x600] ;  /* 0x0001800000117ab9 */ /* 0x000fe20000000800 */
[----:B------:R-:W-:-:S02]  /*0e20*/  ULOP3.LUT UR13, URZ, UR6, URZ, 0x33, !UPT ;  /* 0x000000063f0d7292 */ /* 0x000fc4000f8e333f */
[----:B------:R-:W-:Y:S02]  /*0e30*/  UIADD3 UR15, UR17, -0x1, URZ ;  /* 0xffffffff110f7890 */ /* 0x000fe4000fffe03f */
[----:B------:R-:W-:Y:S02]  /*0e40*/  USEL UR12, UR8, UR12, !UP1 ;  /* 0x0000000c080c7287 */ /* 0x000fe4000c800000 */
[----:B------:R-:W-:Y:S01]  /*0e50*/  USHF.R.U32.HI UR7, URZ, UR18, UR7 ;  /* 0x000000123f077299 */ /* 0x000fe20008011607 */
[----:B------:R-:W-:Y:S01]  /*0e60*/  ULDC UR19, c[0x0][0x648] ;  /* 0x0001920000137ab9 */ /* 0x000fe20000000800 */
[----:B------:R-:W-:Y:S01]  /*0e70*/  ULDC UR20, c[0x0][0x638] ;  /* 0x00018e0000147ab9 */ /* 0x000fe20000000800 */
[----:B------:R-:W-:Y:S01]  /*0e80*/  UMOV UR21, 0x1 ;  /* 0x0000000100157882 */ /* 0x000fe20000000000 */
[----:B------:R-:W-:Y:S01]  /*0e90*/  UMOV UR6, UR23 ;  /* 0x0000001700067c82 */ /* 0x000fe20008000000 */
[----:B------:R-:W-:Y:S07]  /*0ea0*/  @!P0 BRA `(.L_x_10) ;  /* 0x0000000000308947 */ /* 0x000fee0003800000 */
[----:B------:R-:W-:Y:S02]  /*0eb0*/  ULDC UR10, c[0x0][0x64c] ;  /* 0x00019300000a7ab9 */ /* 0x000fe40000000800 */
        /* <DEDUP_REMOVED lines=8> */
[----:B------:R-:W-:-:S07]  /*0f40*/  UIMAD.WIDE.U32.X UR4, UR14, UR5, UR10, UP0 ;  /* 0x000000050e0472a5 */ /* 0x000fce00080e040a */
[----:B------:R-:W-:Y:S01]  /*0f50*/  UMOV UR6, UR4 ;  /* 0x0000000400067c82 */ /* 0x000fe20008000000 */
[----:B------:R-:W-:-:S05]  /*0f60*/  UMOV UR7, UR5 ;  /* 0x0000000500077c82 */ /* 0x000fca0008000000 */
.L_x_10:
[----:B------:R-:W-:Y:S01]  /*0f70*/  USHF.R.U64 UR5, UR6, UR19, UR7 ;  /* 0x0000001306057299 */ /* 0x000fe20008001207 */
[----:B------:R-:W-:Y:S01]  /*0f80*/  IMAD.MOV.U32 R0, RZ, RZ, 0x1 ;  /* 0x00000001ff007424 */ /* 0x000fe200078e00ff */
[----:B------:R-:W-:Y:S02]  /*0f90*/  USHF.L.U32 UR4, UR21, UR18, URZ ;  /* 0x0000001215047299 */ /* 0x000fe4000800063f */
[----:B------:R-:W-:Y:S02]  /*0fa0*/  ULOP3.LUT UR13, UR22, UR13, URZ, 0xc0, !UPT ;  /* 0x0000000d160d7292 */ /* 0x000fe4000f8ec03f */
[----:B------:R-:W-:Y:S02]  /*0fb0*/  UIADD3 UR6, -UR5, URZ, URZ ;  /* 0x0000003f05067290 */ /* 0x000fe4000fffe13f */
[----:B------:R-:W-:Y:S02]  /*0fc0*/  UIMAD UR13, UR4, UR5, UR13 ;  /* 0x00000005040d72a4 */ /* 0x000fe4000f8e020d */
[----:B------:R-:W-:-:S02]  /*0fd0*/  ULOP3.LUT UR15, UR16, UR15, URZ, 0xc0, !UPT ;  /* 0x0000000f100f7292 */ /* 0x000fc4000f8ec03f */
[----:B------:R-:W-:Y:S01]  /*0fe0*/  UIMAD UR4, UR6, UR20, UR23 ;  /* 0x00000014060472a4 */ /* 0x000fe2000f8e0217 */
[----:B------:R-:W-:Y:S01]  /*0ff0*/  ULDC UR5, c[0x0][0x610] ;  /* 0x0001840000057ab9 */ /* 0x000fe20000000800 */
[----:B------:R-:W-:Y:S02]  /*1000*/  UISETP.NE.AND UP0, UPT, UR39, URZ, UPT ;  /* 0x0000003f2700728c */ /* 0x000fe4000bf05270 */
[----:B------:R-:W-:Y:S02]  /*1010*/  UIMAD UR12, UR13, UR5, UR12 ;  /* 0x000000050d0c72a4 */ /* 0x000fe4000f8e020c */
[----:B------:R-:W-:-:S04]  /*1020*/  UIMAD UR4, UR4, UR17, UR15 ;  /* 0x00000011040472a4 */ /* 0x000fc8000f8e020f */
[----:B------:R-:W-:Y:S02]  /*1030*/  USEL UR41, UR4, UR12, !UP0 ;  /* 0x0000000c04297287 */ /* 0x000fe4000c000000 */
[----:B------:R-:W-:-:S12]  /*1040*/  USEL UR40, UR12, UR4, !UP0 ;  /* 0x000000040c287287 */ /* 0x000fd8000c000000 */
.L_x_8:
[----:B------:R-:W-:-:S08]  /*1050*/  NOP ;  /* 0x0000000000007918 */ /* 0x000fd00000000000 */
[----:B------:R-:W1:Y:S02]  /*1060*/  USETMAXREG.TRY_ALLOC.CTAPOOL UP0, 0xf0 ;  /* 0x000000f0000079c8 */ /* 0x000e640008000600 */
[----:B-1----:R-:W-:-:S13]  /*1070*/  PLOP3.LUT P0, PT, PT, PT, UP0, 0x80, 0x0 ;  /* 0x000000000000781c */ /* 0x002fda0003f0f008 */
[----:B------:R-:W-:Y:S05]  /*1080*/  @!P0 BRA `(.L_x_8) ;  /* 0xfffffffc00f08947 */ /* 0x000fea000383ffff */
[----:B------:R-:W-:Y:S01]  /*1090*/  ULDC.64 UR4, c[0x0][0x598] ;  /* 0x0001660000047ab9 */ /* 0x000fe20000000a00 */
[----:B------:R-:W-:Y:S01]  /*10a0*/  ULDC.64 UR44, c[0x0][0x208] ;  /* 0x00008200002c7ab9 */ /* 0x000fe20000000a00 */
[----:B------:R-:W-:-:S04]  /*10b0*/  ISETP.NE.U32.AND P0, PT, RZ, UR4, PT ;  /* 0x00000004ff007c0c */ /* 0x000fc8000bf05070 */
[----:B------:R-:W-:-:S13]  /*10c0*/  ISETP.NE.AND.EX P0, PT, RZ, UR5, PT, P0 ;  /* 0x00000005ff007c0c */ /* 0x000fda000bf05300 */
[----:B------:R-:W-:Y:S05]  /*10d0*/  @!P0 BRA `(.L_x_11) ;  /* 0x00000000001c8947 */ /* 0x000fea0003800000 */
[----:B------:R-:W1:Y:S02]  /*10e0*/  LDC.64 R2, c[0x0][0x598] ;  /* 0x00016600ff027b82 */ /* 0x000e640000000a00 */
[----:B-1----:R-:W2:Y:S02]  /*10f0*/  LDG.E.64 R2, desc[UR44][R2.64] ;  /* 0x0000002c02027981 */ /* 0x002ea4000c1e1b00 */
[----:B--2---:R-:W-:-:S04]  /*1100*/  ISETP.NE.U32.AND P0, PT, R2, RZ, PT ;  /* 0x000000ff0200720c */ /* 0x004fc80003f05070 */
[----:B------:R-:W-:-:S13]  /*1110*/  ISETP.NE.AND.EX P0, PT, R3, RZ, PT, P0 ;  /* 0x000000ff0300720c */ /* 0x000fda0003f05300 */
[----:B------:R-:W-:Y:S05]  /*1120*/  @!P0 BRA `(.L_x_11) ;  /* 0x0000000000088947 */ /* 0x000fea0003800000 */
[----:B------:R1:W5:Y:S01]  /*1130*/  LD.E R2, desc[UR44][R2.64] ;  /* 0x0000002c02027980 */ /* 0x000362000c101900 */
[----:B------:R-:W-:Y:S05]  /*1140*/  BRA `(.L_x_12) ;  /* 0x0000000000247947 */ /* 0x000fea0003800000 */
.L_x_11:
[----:B------:R-:W-:Y:S02]  /*1150*/  ULDC.64 UR4, c[0x0][0x588] ;  /* 0x0001620000047ab9 */ /* 0x000fe40000000a00 */
[----:B------:R-:W-:-:S04]  /*1160*/  ISETP.NE.U32.AND P0, PT, RZ, UR4, PT ;  /* 0x00000004ff007c0c */ /* 0x000fc8000bf05070 */
[----:B------:R-:W-:-:S13]  /*1170*/  ISETP.NE.AND.EX P0, PT, RZ, UR5, PT, P0 ;  /* 0x00000005ff007c0c */ /* 0x000fda000bf05300 */
[----:B------:R-:W-:Y:S05]  /*1180*/  @!P0 BRA `(.L_x_13) ;  /* 0x00000000000c8947 */ /* 0x000fea0003800000 */
[----:B------:R-:W1:Y:S02]  /*1190*/  LDC.64 R2, c[0x0][0x588] ;  /* 0x00016200ff027b82 */ /* 0x000e640000000a00 */
[----:B-1----:R2:W5:Y:S01]  /*11a0*/  LDG.E R2, desc[UR44][R2.64] ;  /* 0x0000002c02027981 */ /* 0x002562000c1e1900 */
[----:B------:R-:W-:Y:S05]  /*11b0*/  BRA `(.L_x_12) ;  /* 0x0000000000087947 */ /* 0x000fea0003800000 */
.L_x_13:
[----:B------:R-:W-:Y:S02]  /*11c0*/  ULDC UR4, c[0x0][0x580] ;  /* 0x0001600000047ab9 */ /* 0x000fe40000000800 */
[----:B------:R-:W-:-:S07]  /*11d0*/  MOV R2, UR4 ;  /* 0x0000000400027c02 */ /* 0x000fce0008000f00 */
.L_x_12:
[----:B------:R-:W-:Y:S02]  /*11e0*/  ULDC.64 UR4, c[0x0][0x5a0] ;  /* 0x0001680000047ab9 */ /* 0x000fe40000000a00 */
[----:B------:R-:W-:-:S04]  /*11f0*/  ISETP.NE.U32.AND P0, PT, RZ, UR4, PT ;  /* 0x00000004ff007c0c */ /* 0x000fc8000bf05070 */
[----:B------:R-:W-:-:S13]  /*1200*/  ISETP.NE.AND.EX P0, PT, RZ, UR5, PT, P0 ;  /* 0x00000005ff007c0c */ /* 0x000fda000bf05300 */
[----:B------:R-:W-:Y:S05]  /*1210*/  @!P0 BRA `(.L_x_14) ;  /* 0x00000000001c8947 */ /* 0x000fea0003800000 */
[----:B------:R-:W3:Y:S02]  /*1220*/  LDC.64 R4, c[0x0][0x5a0] ;  /* 0x00016800ff047b82 */ /* 0x000ee40000000a00 */
[----:B---3--:R-:W3:Y:S02]  /*1230*/  LDG.E.64 R4, desc[UR44][R4.64] ;  /* 0x0000002c04047981 */ /* 0x008ee4000c1e1b00 */
[----:B---3--:R-:W-:-:S04]  /*1240*/  ISETP.NE.U32.AND P0, PT, R4, RZ, PT ;  /* 0x000000ff0400720c */ /* 0x008fc80003f05070 */
[----:B------:R-:W-:-:S13]  /*1250*/  ISETP.NE.AND.EX P0, PT, R5, RZ, PT, P0 ;  /* 0x000000ff0500720c */ /* 0x000fda0003f05300 */
[----:B------:R-:W-:Y:S05]  /*1260*/  @!P0 BRA `(.L_x_14) ;  /* 0x0000000000088947 */ /* 0x000fea0003800000 */
[----:B------:R3:W5:Y:S01]  /*1270*/  LD.E R16, desc[UR44][R4.64] ;  /* 0x0000002c04107980 */ /* 0x000762000c101900 */
[----:B------:R-:W-:Y:S05]  /*1280*/  BRA `(.L_x_15) ;  /* 0x0000000000247947 */ /* 0x000fea0003800000 */
.L_x_14:
[----:B------:R-:W-:Y:S02]  /*1290*/  ULDC.64 UR4, c[0x0][0x590] ;  /* 0x0001640000047ab9 */ /* 0x000fe40000000a00 */
[----:B------:R-:W-:-:S04]  /*12a0*/  ISETP.NE.U32.AND P0, PT, RZ, UR4, PT ;  /* 0x00000004ff007c0c */ /* 0x000fc8000bf05070 */
[----:B------:R-:W-:-:S13]  /*12b0*/  ISETP.NE.AND.EX P0, PT, RZ, UR5, PT, P0 ;  /* 0x00000005ff007c0c */ /* 0x000fda000bf05300 */
[----:B------:R-:W-:Y:S05]  /*12c0*/  @!P0 BRA `(.L_x_16) ;  /* 0x00000000000c8947 */ /* 0x000fea0003800000 */
[----:B------:R-:W3:Y:S02]  /*12d0*/  LDC.64 R4, c[0x0][0x590] ;  /* 0x00016400ff047b82 */ /* 0x000ee40000000a00 */
[----:B---3--:R4:W5:Y:S01]  /*12e0*/  LDG.E R16, desc[UR44][R4.64] ;  /* 0x0000002c04107981 */ /* 0x008962000c1e1900 */
[----:B------:R-:W-:Y:S05]  /*12f0*/  BRA `(.L_x_15) ;  /* 0x0000000000087947 */ /* 0x000fea0003800000 */
.L_x_16:
[----:B------:R-:W-:Y:S02]  /*1300*/  ULDC UR4, c[0x0][0x584] ;  /* 0x0001610000047ab9 */ /* 0x000fe40000000800 */
[----:B------:R-:W-:-:S07]  /*1310*/  IMAD.U32 R16, RZ, RZ, UR4 ;  /* 0x00000004ff107e24 */ /* 0x000fce000f8e00ff */
.L_x_15:
[----:B------:R-:W-:-:S13]  /*1320*/  LOP3.LUT P0, RZ, R0, 0xff, RZ, 0xc0, !PT ;  /* 0x000000ff00ff7812 */ /* 0x000fda000780c0ff */
[----:B------:R-:W-:Y:S05]  /*1330*/  @!P0 EXIT ;  /* 0x000000000000894d */ /* 0x000fea0003800000 */
[----:B------:R-:W-:Y:S01]  /*1340*/  ULDC UR4, c[0x0][0x28c] ;  /* 0x0000a30000047ab9 */ /* 0x000fe20000000800 */
[----:B------:R-:W-:Y:S01]  /*1350*/  UMOV UR36, URZ ;  /* 0x0000003f00247c82 */ /* 0x000fe20008000000 */
[----:B------:R-:W-:Y:S01]  /*1360*/  UIADD3 UR4, UR4, 0x3f, URZ ;  /* 0x0000003f04047890 */ /* 0x000fe2000fffe03f */
[----:B------:R-:W-:-:S03]  /*1370*/  UMOV UR37, URZ ;  /* 0x0000003f00257c82 */ /* 0x000fc60008000000 */
[----:B------:R-:W-:-:S04]  /*1380*/  USHF.R.S32.HI UR5, URZ, 0x1f, UR4 ;  /* 0x0000001f3f057899 */ /* 0x000fc80008011404 */
[----:B------:R-:W-:-:S04]  /*1390*/  ULEA.HI UR5, UR5, UR4, URZ, 0x6 ;  /* 0x0000000405057291 */ /* 0x000fc8000f8f303f */
[----:B------:R-:W-:-:S12]  /*13a0*/  USHF.R.S32.HI UR43, URZ, 0x6, UR5 ;  /* 0x000000063f2b7899 */ /* 0x000fd80008011405 */
.L_x_544:
[----:B------:R-:W0:Y:S01]  /*13b0*/  S2R R0, SR_TID.X ;  /* 0x0000000000007919 */ /* 0x000e220000002100 */
[----:B-1----:R-:W1:Y:S01]  /*13c0*/  S2UR UR7, SR_CgaCtaId ;  /* 0x00000000000779c3 */ /* 0x002e620000008800 */
[----:B------:R-:W-:Y:S02]  /*13d0*/  UMOV UR6, 0x400 ;  /* 0x0000040000067882 */ /* 0x000fe40000000000 */
[----:B-1----:R-:W-:Y:S01]  /*13e0*/  ULEA UR6, UR7, UR6, 0x18 ;  /* 0x0000000607067291 */ /* 0x002fe2000f8ec03f */
[----:B0-----:R-:W-:-:S04]  /*13f0*/  LOP3.LUT R0, R0, 0x80, RZ, 0xc0, !PT ;  /* 0x0000008000007812 */ /* 0x001fc800078ec0ff */
[----:B------:R-:W-:-:S06]  /*1400*/  SHF.R.U32.HI R0, RZ, 0x7, R0 ;  /* 0x00000007ff007819 */ /* 0x000fcc0000011600 */
[----:B------:R-:W0:Y:S02]  /*1410*/  SHFL.IDX PT, R0, R0, RZ, 0x1f ;  /* 0x00001fff00007589 */ /* 0x000e2400000e0000 */
[----:B0-----:R-:W-:-:S13]  /*1420*/  R2UR UR4, R0 ;  /* 0x00000000000472ca */ /* 0x001fda00000e0000 */
[----:B------:R-:W-:-:S04]  /*1430*/  ULEA.HI UR5, UR4, UR4, URZ, 0x1 ;  /* 0x0000000404057291 */ /* 0x000fc8000f8f083f */
[----:B------:R-:W-:-:S04]  /*1440*/  ULOP3.LUT UR5, UR5, 0x7fffe, URZ, 0xc0, !UPT ;  /* 0x0007fffe05057892 */ /* 0x000fc8000f8ec03f */
[----:B------:R-:W-:-:S03]  /*1450*/  UIADD3 UR5, UR4, -UR5, URZ ;  /* 0x8000000504057290 */ /* 0x000fc6000fffe03f */
[----:B------:R-:W-:Y:S01]  /*1460*/  ULDC UR4, c[0x0][0x28c] ;  /* 0x0000a30000047ab9 */ /* 0x000fe20000000800 */
[----:B------:R-:W-:Y:S01]  /*1470*/  ULEA UR5, UR5, UR6, 0xd ;  /* 0x0000000605057291 */ /* 0x000fe2000f8e683f */
[----:B------:R-:W-:-:S03]  /*1480*/  ISETP.LT.AND P0, PT, RZ, UR4, PT ;  /* 0x00000004ff007c0c */ /* 0x000fc6000bf01270 */
[----:B------:R-:W-:-:S04]  /*1490*/  UIADD3 UR5, UR5, 0x100, URZ ;  /* 0x0000010005057890 */ /* 0x000fc8000fffe03f */
[----:B------:R-:W-:-:S04]  /*14a0*/  USHF.R.U32.HI UR5, URZ, 0x4, UR5 ;  /* 0x000000043f057899 */ /* 0x000fc80008011605 */
[----:B------:R-:W-:Y:S02]  /*14b0*/  ULOP3.LUT UR46, UR5, 0x3fff, URZ, 0xc0, !UPT ;  /* 0x00003fff052e7892 */ /* 0x000fe4000f8ec03f */
[----:B--23-5:R-:W-:Y:S10]  /*14c0*/  @P0 BRA `(.L_x_17) ;  /* 0x0000000000400947 */ /* 0x02cff40003800000 */
[----:B------:R-:W-:Y:S01]  /*14d0*/  MOV R0, 0x0 ;  /* 0x0000000000007802 */ /* 0x000fe20000000f00 */
[----:B------:R-:W-:Y:S01]  /*14e0*/  ULDC.64 UR4, c[0x4][0x68] ;  /* 0x01001a0000047ab9 */ /* 0x000fe20000000a00 */
[----:B------:R-:W-:Y:S01]  /*14f0*/  ULDC.64 UR6, c[0x4][0x8] ;  /* 0x0100020000067ab9 */ /* 0x000fe20000000a00 */
[----:B---34-:R-:W-:Y:S01]  /*1500*/  IMAD.U32 R4, RZ, RZ, UR4 ;  /* 0x00000004ff047e24 */ /* 0x018fe2000f8e00ff */
[----:B------:R0:W1:Y:S01]  /*1510*/  LDC.64 R14, c[0x4][R0] ;  /* 0x01000000000e7b82 */ /* 0x0000620000000a00 */
[----:B------:R-:W-:Y:S01]  /*1520*/  IMAD.U32 R5, RZ, RZ, UR5 ;  /* 0x00000005ff057e24 */ /* 0x000fe2000f8e00ff */
[----:B------:R-:W-:Y:S01]  /*1530*/  ULDC.64 UR4, c[0x4][0x70] ;  /* 0x01001c0000047ab9 */ /* 0x000fe20000000a00 */
[----:B------:R-:W-:Y:S01]  /*1540*/  IMAD.U32 R10, RZ, RZ, UR6 ;  /* 0x00000006ff0a7e24 */ /* 0x000fe2000f8e00ff */
[----:B------:R-:W-:Y:S01]  /*1550*/  MOV R7, UR5 ;  /* 0x0000000500077c02 */ /* 0x000fe20008000f00 */
[----:B------:R-:W-:Y:S01]  /*1560*/  IMAD.U32 R6, RZ, RZ, UR4 ;  /* 0x00000004ff067e24 */ /* 0x000fe2000f8e00ff */
[----:B------:R-:W-:Y:S01]  /*1570*/  MOV R13, RZ ;  /* 0x000000ff000d7202 */ /* 0x000fe20000000f00 */
[----:B------:R-:W-:-:S02]  /*1580*/  IMAD.U32 R11, RZ, RZ, UR7 ;  /* 0x00000007ff0b7e24 */ /* 0x000fc4000f8e00ff */
[----:B------:R-:W-:Y:S02]  /*1590*/  IMAD.MOV.U32 R8, RZ, RZ, 0x1e1 ;  /* 0x000001e1ff087424 */ /* 0x000fe400078e00ff */
[----:B0-----:R-:W-:-:S07]  /*15a0*/  IMAD.MOV.U32 R12, RZ, RZ, 0x1 ;  /* 0x00000001ff0c7424 */ /* 0x001fce00078e00ff */
[----:B------:R-:W-:-:S07]  /*15b0*/  LEPC R20, `(.L_x_17) ;  /* 0x000000001014794e */ /* 0x000fce0000000000 */
[----:B-12--5:R-:W-:Y:S05]  /*15c0*/  CALL.ABS.NOINC R14 ;  /* 0x000000000e007343 */ /* 0x026fea0003c00000 */
.L_x_17:
[----:B------:R-:W-:-:S06]  /*15d0*/  ULOP3.LUT UR4, UR38, 0x1, URZ, 0xfc, !UPT ;  /* 0x0000000126047892 */ /* 0x000fcc000f8efc3f */
[----:B------:R-:W-:-:S05]  /*15e0*/  IMAD.U32 R0, RZ, RZ, UR4 ;  /* 0x00000004ff007e24 */ /* 0x000fca000f8e00ff */
[----:B------:R-:W-:-:S13]  /*15f0*/  ISETP.NE.AND P0, PT, R0, 0x3, PT ;  /* 0x000000030000780c */ /* 0x000fda0003f05270 */
[----:B------:R-:W-:Y:S05]  /*1600*/  @!P0 BRA `(.L_x_18) ;  /* 0x0000000000048947 */ /* 0x000fea0003800000 */
[----:B------:R-:W-:Y:S01]  /*1610*/  BPT.TRAP 0x1 ;  /* 0x000000040000795c */ /* 0x000fe20000300000 */
.L_x_18:
[----:B------:R-:W0:Y:S01]  /*1620*/  S2UR UR5, SR_CgaCtaId ;  /* 0x00000000000579c3 */ /* 0x000e220000008800 */
[----:B------:R-:W-:Y:S01]  /*1630*/  UMOV UR4, 0x400 ;  /* 0x0000040000047882 */ /* 0x000fe20000000000 */
[----:B---34-:R-:W-:Y:S02]  /*1640*/  IMAD.U32 R5, RZ, RZ, UR37 ;  /* 0x00000025ff057e24 */ /* 0x018fe4000f8e00ff */
[----:B--2---:R-:W-:-:S05]  /*1650*/  IMAD.U32 R3, RZ, RZ, UR36 ;  /* 0x00000024ff037e24 */ /* 0x004fca000f8e00ff */
[----:B------:R-:W-:Y:S01]  /*1660*/  SHF.L.U32 R3, R3, 0x1f, RZ ;  /* 0x0000001f03037819 */ /* 0x000fe200000006ff */
[----:B0-----:R-:W-:-:S06]  /*1670*/  ULEA UR4, UR5, UR4, 0x18 ;  /* 0x0000000405047291 */ /* 0x001fcc000f8ec03f */
[----:B------:R-:W-:-:S05]  /*1680*/  IMAD.U32 R0, RZ, RZ, UR4 ;  /* 0x00000004ff007e24 */ /* 0x000fca000f8e00ff */
[----:B------:R-:W-:-:S04]  /*1690*/  LEA R4, R5, R0, 0x3 ;  /* 0x0000000005047211 */ /* 0x000fc800078e18ff */
[----:B------:R0:W1:Y:S01]  /*16a0*/  SYNCS.PHASECHK.TRANS64.TRYWAIT P1, [R4+URZ], R3 ;  /* 0x00000003040075a7 */ /* 0x000062000802017f */
[----:B------:R-:W-:Y:S05]  /*16b0*/  @!P0 BRA `(.L_x_19) ;  /* 0x0000000000048947 */ /* 0x000fea0003800000 */
[----:B------:R-:W-:Y:S01]  /*16c0*/  BPT.TRAP 0x1 ;  /* 0x000000040000795c */ /* 0x000fe20000300000 */
.L_x_19:
[----:B-1----:R-:W-:Y:S05]  /*16d0*/  @P1 BRA `(.L_x_20) ;  /* 0x0000000000081947 */ /* 0x002fea0003800000 */
[----:B------:R-:W1:Y:S02]  /*16e0*/  SYNCS.PHASECHK.TRANS64.TRYWAIT P1, [R4+URZ], R3 ;  /* 0x00000003040075a7 */ /* 0x000e64000802017f */
[----:B-1----:R-:W-:Y:S05]  /*16f0*/  @!P1 BRA `(.L_x_21) ;  /* 0x0000021800a49947 */ /* 0x002fea0003800000 */
.L_x_20:
[----:B------:R-:W-:-:S04]  /*1700*/  UISETP.LT.AND UP0, UPT, UR43, 0x1, UPT ;  /* 0x000000012b00788c */ /* 0x000fc8000bf01270 */
[----:B------:R-:W-:-:S06]  /*1710*/  USEL UR4, UR43, 0x1, UP0 ;  /* 0x000000012b047887 */ /* 0x000fcc0008000000 */
[----:B01----:R-:W-:Y:S01]  /*1720*/  IMAD.U32 R3, RZ, RZ, UR4 ;  /* 0x00000004ff037e24 */ /* 0x003fe2000f8e00ff */
[----:B------:R-:W-:Y:S05]  /*1730*/  WARPSYNC.ALL ;  /* 0x0000000000007948 */ /* 0x000fea0003800000 */
[----:B------:R-:W-:-:S04]  /*1740*/  IADD3 R3, -R3, UR43, RZ ;  /* 0x0000002b03037c10 */ /* 0x000fc8000fffe1ff */
[----:B------:R-:W-:Y:S02]  /*1750*/  ISETP.GE.AND P1, PT, R3, 0x1, PT ;  /* 0x000000010300780c */ /* 0x000fe40003f26270 */
[----:B------:R-:W-:Y:S01]  /*1760*/  R2UR UR4, R0 ;  /* 0x00000000000472ca */ /* 0x000fe200000e0000 */
[----:B------:R-:W-:Y:S01]  /*1770*/  WARPGROUP.ARRIVE ;  /* 0x00000000000079c5 */ /* 0x000fe20000000000 */
[----:B------:R-:W-:Y:S01]  /*1780*/  UMOV UR9, 0x40000040 ;  /* 0x4000004000097882 */ /* 0x000fe20000000000 */
[----:B------:R-:W-:Y:S01]  /*1790*/  UMOV UR11, 0x40000040 ;  /* 0x40000040000b7882 */ /* 0x000fe20000000000 */
[----:B------:R-:W-:Y:S01]  /*17a0*/  STL [R1+0x2c8], R17 ;  /* 0x0002c81101007387 */ /* 0x000fe20000100800 */
[----:B------:R-:W-:Y:S01]  /*17b0*/  UMOV UR15, UR11 ;  /* 0x0000000b000f7c82 */ /* 0x000fe20008000000 */
[----:B------:R-:W-:Y:S02]  /*17c0*/  UMOV UR13, 0x40000040 ;  /* 0x40000040000d7882 */ /* 0x000fe40000000000 */
[----:B-----5:R-:W-:Y:S04]  /*17d0*/  STL [R1+0x2c4], R16 ;  /* 0x0002c41001007387 */ /* 0x020fe80000100800 */
[----:B------:R-:W-:Y:S01]  /*17e0*/  STL [R1+0x2c0], R3 ;  /* 0x0002c00301007387 */ /* 0x000fe20000100800 */
[----:B------:R-:W-:-:S03]  /*17f0*/  UIADD3 UR4, UR4, 0x40100, URZ ;  /* 0x0004010004047890 */ /* 0x000fc6000fffe03f */
[----:B------:R0:W-:Y:S01]  /*1800*/  STL [R1+0x2bc], R2 ;  /* 0x0002bc0201007387 */ /* 0x0001e20000100800 */
[----:B------:R-:W-:-:S03]  /*1810*/  USHF.R.U32.HI UR4, URZ, 0x4, UR4 ;  /* 0x000000043f047899 */ /* 0x000fc60008011604 */
[----:B------:R1:W-:Y:S01]  /*1820*/  STL [R1+0x2cc], R0 ;  /* 0x0002cc0001007387 */ /* 0x0003e20000100800 */
[----:B------:R-:W-:Y:S02]  /*1830*/  ULOP3.LUT UR5, UR4, 0x3fff, URZ, 0xc0, !UPT ;  /* 0x00003fff04057892 */ /* 0x000fe4000f8ec03f */
[----:B------:R-:W-:Y:S02]  /*1840*/  ULOP3.LUT UR4, UR46, 0x10000, URZ, 0xfc, !UPT ;  /* 0x000100002e047892 */ /* 0x000fe4000f8efc3f */
[----:B------:R-:W-:Y:S02]  /*1850*/  ULOP3.LUT UR5, UR5, 0x10000, URZ, 0xfc, !UPT ;  /* 0x0001000005057892 */ /* 0x000fe4000f8efc3f */
[----:B------:R-:W-:Y:S02]  /*1860*/  ULEA UR8, UR37, UR4, 0xc ;  /* 0x0000000425087291 */ /* 0x000fe4000f8e603f */
[----:B------:R-:W-:Y:S02]  /*1870*/  ULEA UR6, UR37, UR5, 0xc ;  /* 0x0000000525067291 */ /* 0x000fe4000f8e603f */
[----:B------:R-:W-:-:S05]  /*1880*/  UIADD3 UR12, UR8, 0x400, URZ ;  /* 0x00000400080c7890 */ /* 0x000fca000fffe03f */
[----:B------:R-:W-:Y:S02]  /*1890*/  UMOV UR10, UR6 ;  /* 0x00000006000a7c82 */ /* 0x000fe40008000000 */
[----:B------:R-:W-:Y:S01]  /*18a0*/  HGMMA.64x256x8.F32.TF32 R24, gdesc[UR8], RZ, !UPT, gsb0 ;  /* 0x07e00000081879f0 */ /* 0x000fe2000c0028ff */
[----:B------:R-:W-:Y:S02]  /*18b0*/  UMOV UR14, UR10 ;  /* 0x0000000a000e7c82 */ /* 0x000fe40008000000 */
[----:B------:R-:W-:Y:S02]  /*18c0*/  WARPGROUP.DEPBAR.LE gsb0, 0x0 ;  /* 0x00008000000079c5 */ /* 0x000fe40000010000 */
[----:B------:R-:W-:Y:S01]  /*18d0*/  STL.64 [R1], R24 ;  /* 0x0000001801007387 */ /* 0x000fe20000100a00 */
[----:B------:R-:W-:Y:S01]  /*18e0*/  IMAD.MOV.U32 R235, RZ, RZ, R46 ;  /* 0x000000ffffeb7224 */ /* 0x000fe200078e002e */
[----:B------:R-:W-:Y:S01]  /*18f0*/  MOV R232, R49 ;  /* 0x0000003100e87202 */ /* 0x000fe20000000f00 */
[----:B------:R-:W-:Y:S01]  /*1900*/  IMAD.MOV.U32 R234, RZ, RZ, R47 ;  /* 0x000000ffffea7224 */ /* 0x000fe200078e002f */
[----:B------:R-:W-:Y:S01]  /*1910*/  STL.64 [R1+0x8], R26 ;  /* 0x0000081a01007387 */ /* 0x000fe20000100a00 */
        /* <DEDUP_REMOVED lines=61> */
[----:B0-----:R-:W-:Y:S01]  /*1cf0*/  MOV R2, R150 ;  /* 0x0000009600027202 */ /* 0x001fe20000000f00 */
[----:B------:R-:W-:Y:S01]  /*1d00*/  IMAD.MOV.U32 R171, RZ, RZ, R87 ;  /* 0x000000ffffab7224 */ /* 0x000fe200078e0057 */
[----:B------:R0:W-:Y:S01]  /*1d10*/  STL.64 [R1+0x50], R44 ;  /* 0x0000502c01007387 */ /* 0x0001e20000100a00 */
[----:B------:R-:W-:-:S02]  /*1d20*/  IMAD.MOV.U32 R172, RZ, RZ, R88 ;  /* 0x000000ffffac7224 */ /* 0x000fc400078e0058 */
[----:B------:R-:W-:Y:S01]  /*1d30*/  IMAD.MOV.U32 R174, RZ, RZ, R90 ;  /* 0x000000ffffae7224 */ /* 0x000fe200078e005a */
[----:B------:R-:W-:Y:S01]  /*1d40*/  STL [R1+0xaf0], R152 ;  /* 0x000af09801007387 */ /* 0x000fe20000100800 */
[----:B------:R-:W-:Y:S02]  /*1d50*/  IMAD.MOV.U32 R175, RZ, RZ, R91 ;  /* 0x000000ffffaf7224 */ /* 0x000fe400078e005b */
[----:B------:R-:W-:Y:S02]  /*1d60*/  IMAD.MOV.U32 R176, RZ, RZ, R92 ;  /* 0x000000ffffb07224 */ /* 0x000fe400078e005c */
[----:B------:R-:W-:Y:S02]  /*1d70*/  IMAD.MOV.U32 R177, RZ, RZ, R93 ;  /* 0x000000ffffb17224 */ /* 0x000fe400078e005d */
[----:B------:R-:W-:Y:S02]  /*1d80*/  IMAD.MOV.U32 R179, RZ, RZ, R95 ;  /* 0x000000ffffb37224 */ /* 0x000fe400078e005f */
[----:B------:R-:W-:-:S02]  /*1d90*/  IMAD.MOV.U32 R180, RZ, RZ, R96 ;  /* 0x000000ffffb47224 */ /* 0x000fc400078e0060 */
[----:B------:R-:W-:Y:S02]  /*1da0*/  IMAD.MOV.U32 R181, RZ, RZ, R97 ;  /* 0x000000ffffb57224 */ /* 0x000fe400078e0061 */
        /* <DEDUP_REMOVED lines=39> */
[----:B-1----:R-:W-:Y:S02]  /*2020*/  IMAD.MOV.U32 R0, RZ, RZ, R151 ;  /* 0x000000ffff007224 */ /* 0x002fe400078e0097 */
[----:B0-----:R-:W-:-:S06]  /*2030*/  WARPGROUP.ARRIVE ;  /* 0x00000000000079c5 */ /* 0x001fcc0000000000 */
[----:B------:R-:W-:Y:S03]  /*2040*/  HGMMA.64x256x8.F32.TF32 R24, gdesc[UR12], RZ, !UPT, gsb0 ;  /* 0x07e000000c1879f0 */ /* 0x000fe6000c0028ff */
[----:B------:R-:W-:Y:S02]  /*2050*/  WARPGROUP.DEPBAR.LE gsb0, 0x0 ;  /* 0x00008000000079c5 */ /* 0x000fe40000010000 */
[----:B------:R-:W-:Y:S04]  /*2060*/  STL.64 [R1+0xae8], R150 ;  /* 0x000ae89601007387 */ /* 0x000fe80000100a00 */
        /* <DEDUP_REMOVED lines=20> */
[----:B------:R0:W-:Y:S04]  /*21b0*/  STL.64 [R1+0xa40], R108 ;  /* 0x000a406c01007387 */ /* 0x0001e80000100a00 */
[----:B0-----:R-:W2:Y:S04]  /*21c0*/  LDL.LU R108, [R1] ;  /* 0x00000000016c7983 */ /* 0x001ea80000300800 */
[----:B------:R-:W2:Y:S04]  /*21d0*/  LDL.LU R109, [R1+0x4] ;  /* 0x00000400016d7983 */ /* 0x000ea80000300800 */
        /* <DEDUP_REMOVED lines=19> */
[----:B------:R-:W2:Y:S01]  /*2310*/  LDL.LU R129, [R1+0x54] ;  /* 0x0000540001817983 */ /* 0x000ea20000300800 */
        /* <DEDUP_REMOVED lines=19> */
[----:B------:R-:W-:Y:S01]  /*2450*/  UIADD3 UR12, UR8, 0x2, URZ ;  /* 0x00000002080c7890 */ /* 0x000fe2000fffe03f */
[----:B------:R-:W-:Y:S01]  /*2460*/  IMAD.MOV.U32 R143, RZ, RZ, R222 ;  /* 0x000000ffff8f7224 */ /* 0x000fe200078e00de */
[----:B------:R-:W-:Y:S01]  /*2470*/  UIADD3 UR14, UR6, 0x2, URZ ;  /* 0x00000002060e7890 */ /* 0x000fe2000fffe03f */
[----:B------:R-:W-:Y:S01]  /*2480*/  IMAD.MOV.U32 R145, RZ, RZ, R220 ;  /* 0x000000ffff917224 */ /* 0x000fe200078e00dc */
[----:B------:R-:W-:Y:S01]  /*2490*/  MOV R220, R16 ;  /* 0x0000001000dc7202 */ /* 0x000fe20000000f00 */
[----:B------:R-:W-:Y:S01]  /*24a0*/  IMAD.MOV.U32 R146, RZ, RZ, R219 ;  /* 0x000000ffff927224 */ /* 0x000fe200078e00db */
[----:B------:R-:W-:Y:S01]  /*24b0*/  UMOV UR13, 0x40000040 ;  /* 0x40000040000d7882 */ /* 0x000fe20000000000 */
[----:B------:R-:W-:Y:S01]  /*24c0*/  IMAD.MOV.U32 R147, RZ, RZ, R218 ;  /* 0x000000ffff937224 */ /* 0x000fe200078e00da */
[----:B------:R-:W-:Y:S01]  /*24d0*/  UMOV UR15, 0x40000040 ;  /* 0x40000040000f7882 */ /* 0x000fe20000000000 */
[----:B------:R-:W-:Y:S01]  /*24e0*/  IMAD.MOV.U32 R149, RZ, RZ, R216 ;  /* 0x000000ffff957224 */ /* 0x000fe200078e00d8 */
[----:B------:R-:W-:Y:S01]  /*24f0*/  MOV R216, R20 ;  /* 0x0000001400d87202 */ /* 0x000fe20000000f00 */
        /* <DEDUP_REMOVED lines=19> */
[----:B------:R-:W-:-:S06]  /*2630*/  IMAD.MOV.U32 R235, RZ, RZ, R0 ;  /* 0x000000ffffeb7224 */ /* 0x000fcc00078e0000 */
[----:B--2---:R-:W-:-:S06]  /*2640*/  WARPGROUP.ARRIVE ;  /* 0x00000000000079c5 */ /* 0x004fcc0000000000 */
[----:B------:R-:W-:Y:S03]  /*2650*/  HGMMA.64x256x8.F32.TF32 R108, gdesc[UR12], R108, gsb0 ;  /* 0x07e000000c6c79f0 */ /* 0x000fe6000800286c */
[----:B------:R-:W-:Y:S02]  /*2660*/  WARPGROUP.DEPBAR.LE gsb0, 0x0 ;  /* 0x00008000000079c5 */ /* 0x000fe40000010000 */
[----:B------:R-:W-:Y:S04]  /*2670*/  STL.64 [R1], R108 ;  /* 0x0000006c01007387 */ /* 0x000fe80000100a00 */
        /* <DEDUP_REMOVED lines=63> */
[----:B0-----:R-:W2:Y:S04]  /*2a70*/  LDL.LU R152, [R1+0xaf0] ;  /* 0x000af00001987983 */ /* 0x001ea80000300800 */
[----:B------:R-:W3:Y:S04]  /*2a80*/  LDL.LU.64 R150, [R1+0xae8] ;  /* 0x000ae80001967983 */ /* 0x000ee80000300a00 */
        /* <DEDUP_REMOVED lines=20> */
[----:B------:R-:W3:Y:S01]  /*2bd0*/  LDL.LU.64 R108, [R1+0xa40] ;  /* 0x000a4000016c7983 */ /* 0x000ee20000300a00 */
[----:B------:R-:W-:Y:S01]  /*2be0*/  UIADD3 UR12, UR8, 0x402, URZ ;  /* 0x00000402080c7890 */ /* 0x000fe2000fffe03f */
[----:B------:R-:W-:Y:S01]  /*2bf0*/  UMOV UR13, 0x40000040 ;  /* 0x40000040000d7882 */ /* 0x000fe20000000000 */
[----:B---3--:R-:W-:-:S07]  /*2c00*/  WARPGROUP.ARRIVE ;  /* 0x00000000000079c5 */ /* 0x008fce0000000000 */
[----:B------:R-:W-:Y:S03]  /*2c10*/  HGMMA.64x256x8.F32.TF32 R24, gdesc[UR12], R24, gsb0 ;  /* 0x07e000000c1879f0 */ /* 0x000fe60008002818 */
        /* <DEDUP_REMOVED lines=65> */
[----:B0-----:R-:W3:Y:S04]  /*3030*/  LDL.LU.64 R24, [R1] ;  /* 0x0000000001187983 */ /* 0x001ee80000300a00 */
        /* <DEDUP_REMOVED lines=63> */
[----:B------:R-:W-:-:S02]  /*3430*/  UIADD3 UR12, UR8, 0x4, URZ ;  /* 0x00000004080c7890 */ /* 0x000fc4000fffe03f */
[----:B------:R-:W-:Y:S01]  /*3440*/  UIADD3 UR14, UR6, 0x4, URZ ;  /* 0x00000004060e7890 */ /* 0x000fe2000fffe03f */
[----:B------:R-:W-:Y:S01]  /*3450*/  UMOV UR13, 0x40000040 ;  /* 0x40000040000d7882 */ /* 0x000fe20000000000 */
[----:B------:R-:W-:Y:S01]  /*3460*/  UMOV UR15, 0x40000040 ;  /* 0x40000040000f7882 */ /* 0x000fe20000000000 */
[----:B---3--:R-:W-:-:S06]  /*3470*/  WARPGROUP.ARRIVE ;  /* 0x00000000000079c5 */ /* 0x008fcc0000000000 */
[----:B------:R-:W-:Y:S03]  /*3480*/  HGMMA.64x256x8.F32.TF32 R24, gdesc[UR12], R24, gsb0 ;  /* 0x07e000000c1879f0 */ /* 0x000fe60008002818 */
[----:B------:R-:W-:Y:S02]  /*3490*/  WARPGROUP.DEPBAR.LE gsb0, 0x0 ;  /* 0x00008000000079c5 */ /* 0x000fe40000010000 */
[----:B------:R-:W-:Y:S01]  /*34a0*/  STL.64 [R1], R24 ;  /* 0x0000001801007387 */ /* 0x000fe20000100a00 */
[----:B------:R-:W-:Y:S01]  /*34b0*/  MOV R2, R150 ;  /* 0x0000009600027202 */ /* 0x000fe20000000f00 */
[----:B------:R-:W-:Y:S01]  /*34c0*/  IMAD.MOV.U32 R0, RZ, RZ, R151 ;  /* 0x000000ffff007224 */ /* 0x000fe200078e0097 */
[----:B------:R-:W-:Y:S01]  /*34d0*/  MOV R6, R146 ;  /* 0x0000009200067202 */ /* 0x000fe20000000f00 */
        /* <DEDUP_REMOVED lines=36> */
[----:B------:R0:W-:Y:S01]  /*3720*/  STL.64 [R1+0x50], R44 ;  /* 0x0000502c01007387 */ /* 0x0001e20000100a00 */
[----:B------:R-:W-:Y:S01]  /*3730*/  IMAD.MOV.U32 R208, RZ, RZ, R124 ;  /* 0x000000ffffd07224 */ /* 0x000fe200078e007c */
[----:B------:R-:W-:Y:S01]  /*3740*/  MOV R190, R106 ;  /* 0x0000006a00be7202 */ /* 0x000fe20000000f00 */
[----:B------:R-:W-:Y:S01]  /*3750*/  IMAD.MOV.U32 R209, RZ, RZ, R125 ;  /* 0x000000ffffd17224 */ /* 0x000fe200078e007d */
[----:B------:R-:W3:Y:S01]  /*3760*/  LDL.LU.64 R150, [R1+0xa38] ;  /* 0x000a380001967983 */ /* 0x000ee20000300a00 */
        /* <DEDUP_REMOVED lines=60> */
[----:B------:R-:W-:-:S02]  /*3b30*/  IMAD.MOV.U32 R167, RZ, RZ, R83 ;  /* 0x000000ffffa77224 */ /* 0x000fc400078e0053 */
[----:B------:R-:W-:Y:S01]  /*3b40*/  IMAD.MOV.U32 R164, RZ, RZ, R80 ;  /* 0x000000ffffa47224 */ /* 0x000fe200078e0050 */
[----:B------:R-:W3:Y:S01]  /*3b50*/  LDL.LU.64 R118, [R1+0x9b8] ;  /* 0x0009b80001767983 */ /* 0x000ee20000300a00 */
[----:B------:R-:W-:Y:S02]  /*3b60*/  IMAD.MOV.U32 R165, RZ, RZ, R81 ;  /* 0x000000ffffa57224 */ /* 0x000fe400078e0051 */
[----:B------:R-:W-:Y:S01]  /*3b70*/  IMAD.MOV.U32 R163, RZ, RZ, R79 ;  /* 0x000000ffffa37224 */ /* 0x000fe200078e004f */
[----:B------:R-:W3:Y:S01]  /*3b80*/  LDL.LU.64 R116, [R1+0x9b0] ;  /* 0x0009b00001747983 */ /* 0x000ee20000300a00 */
[----:B------:R-:W-:Y:S02]  /*3b90*/  IMAD.MOV.U32 R160, RZ, RZ, R76 ;  /* 0x000000ffffa07224 */ /* 0x000fe400078e004c */
        /* <DEDUP_REMOVED lines=58> */
[----:B0-----:R-:W3:Y:S04]  /*3f40*/  LDL.LU.64 R44, [R1+0x890] ;  /* 0x00089000012c7983 */ /* 0x001ee80000300a00 */
        /* <DEDUP_REMOVED lines=11> */
[----:B------:R-:W-:-:S02]  /*4000*/  UMOV UR13, 0x40000040 ;  /* 0x40000040000d7882 */ /* 0x000fc40000000000 */
[----:B--2---:R-:W-:Y:S01]  /*4010*/  STL [R1+0x838], R152 ;  /* 0x0008389801007387 */ /* 0x004fe20000100800 */
[----:B---3--:R-:W-:-:S06]  /*4020*/  WARPGROUP.ARRIVE ;  /* 0x00000000000079c5 */ /* 0x008fcc0000000000 */
        /* <DEDUP_REMOVED lines=64> */
[----:B------:R-:W-:-:S02]  /*4430*/  IMAD.MOV.U32 R142, RZ, RZ, R223 ;  /* 0x000000ffff8e7224 */ /* 0x000fc400078e00df */
[----:B------:R-:W-:Y:S02]  /*4440*/  IMAD.MOV.U32 R143, RZ, RZ, R222 ;  /* 0x000000ffff8f7224 */ /* 0x000fe400078e00de */
[----:B------:R-:W-:Y:S01]  /*4450*/  IMAD.MOV.U32 R145, RZ, RZ, R220 ;  /* 0x000000ffff917224 */ /* 0x000fe200078e00dc */
[----:B------:R-:W-:Y:S01]  /*4460*/  MOV R220, R16 ;  /* 0x0000001000dc7202 */ /* 0x000fe20000000f00 */
[----:B------:R-:W-:Y:S02]  /*4470*/  IMAD.MOV.U32 R146, RZ, RZ, R219 ;  /* 0x000000ffff927224 */ /* 0x000fe400078e00db */
[----:B------:R-:W-:Y:S02]  /*4480*/  IMAD.MOV.U32 R147, RZ, RZ, R218 ;  /* 0x000000ffff937224 */ /* 0x000fe400078e00da */
        /* <DEDUP_REMOVED lines=21> */
[----:B------:R-:W-:Y:S01]  /*45e0*/  IMAD.MOV.U32 R235, RZ, RZ, R0 ;  /* 0x000000ffffeb7224 */ /* 0x000fe200078e0000 */
[----:B------:R-:W-:Y:S02]  /*45f0*/  UIADD3 UR12, UR8, 0x6, URZ ;  /* 0x00000006080c7890 */ /* 0x000fe4000fffe03f */
[----:B------:R-:W-:Y:S01]  /*4600*/  UIADD3 UR14, UR6, 0x6, URZ ;  /* 0x00000006060e7890 */ /* 0x000fe2000fffe03f */
[----:B------:R-:W-:Y:S01]  /*4610*/  UMOV UR13, 0x40000040 ;  /* 0x40000040000d7882 */ /* 0x000fe20000000000 */
[----:B------:R-:W-:Y:S01]  /*4620*/  UMOV UR15, 0x40000040 ;  /* 0x40000040000f7882 */ /* 0x000fe20000000000 */
        /* <DEDUP_REMOVED lines=236> */
[----:B------:R-:W-:Y:S01]  /*54f0*/  STL.64 [R1+0x30], R36 ;  /* 0x0000302401007387 */ /* 0x000fe20000100a00 */
[----:B------:R-:W-:-:S03]  /*5500*/  MOV R2, R150 ;  /* 0x0000009600027202 */ /* 0x000fc60000000f00 */
[----:B------:R-:W-:Y:S01]  /*5510*/  STL.64 [R1+0x38], R38 ;  /* 0x0000382601007387 */ /* 0x000fe20000100a00 */
[----:B------:R-:W-:-:S03]  /*5520*/  IMAD.MOV.U32 R0, RZ, RZ, R151 ;  /* 0x000000ffff007224 */ /* 0x000fc600078e0097 */
[----:B------:R-:W-:Y:S01]  /*5530*/  STL.64 [R1+0x40], R40 ;  /* 0x0000402801007387 */ /* 0x000fe20000100a00 */
[----:B------:R-:W-:-:S03]  /*5540*/  IMAD.MOV.U32 R4, RZ, RZ, R148 ;  /* 0x000000ffff047224 */ /* 0x000fc600078e0094 */
[----:B------:R-:W-:Y:S01]  /*5550*/  STL.64 [R1+0x48], R42 ;  /* 0x0000482a01007387 */ /* 0x000fe20000100a00 */
[----:B------:R-:W-:Y:S01]  /*5560*/  IMAD.MOV.U32 R3, RZ, RZ, R149 ;  /* 0x000000ffff037224 */ /* 0x000fe200078e0095 */
[----:B------:R-:W-:Y:S02]  /*5570*/  MOV R6, R146 ;  /* 0x0000009200067202 */ /* 0x000fe40000000f00 */
[----:B------:R0:W-:Y:S01]  /*5580*/  STL.64 [R1+0x50], R44 ;  /* 0x0000502c01007387 */ /* 0x0001e20000100a00 */
[----:B------:R-:W-:-:S03]  /*5590*/  IMAD.MOV.U32 R5, RZ, RZ, R147 ;  /* 0x000000ffff057224 */ /* 0x000fc600078e0093 */
[----:B------:R-:W3:Y:S01]  /*55a0*/  LDL.LU.64 R150, [R1+0x780] ;  /* 0x0007800001967983 */ /* 0x000ee20000300a00 */
[----:B------:R-:W-:Y:S01]  /*55b0*/  IMAD.MOV.U32 R8, RZ, RZ, R144 ;  /* 0x000000ffff087224 */ /* 0x000fe200078e0090 */
[----:B------:R-:W-:Y:S01]  /*55c0*/  MOV R10, R142 ;  /* 0x0000008e000a7202 */ /* 0x000fe20000000f00 */
[----:B------:R-:W-:Y:S01]  /*55d0*/  IMAD.MOV.U32 R7, RZ, RZ, R145 ;  /* 0x000000ffff077224 */ /* 0x000fe200078e0091 */
[----:B------:R-:W3:Y:S01]  /*55e0*/  LDL.LU.64 R148, [R1+0x778] ;  /* 0x0007780001947983 */ /* 0x000ee20000300a00 */
        /* <DEDUP_REMOVED lines=739> */
[----:B------:R-:W-:Y:S01]  /*8420*/  IMAD.MOV.U32 R149, RZ, RZ, R221 ;  /* 0x000000ffff957224 */ /* 0x000fe200078e00dd */
[----:B------:R-:W-:Y:S01]  /*8430*/  MOV R221, R20 ;  /* 0x0000001400dd7202 */ /* 0x000fe20000000f00 */
[----:B------:R-:W-:Y:S02]  /*8440*/  IMAD.MOV.U32 R150, RZ, RZ, R220 ;  /* 0x000000ffff967224 */ /* 0x000fe400078e00dc */
[----:B------:R-:W-:Y:S02]  /*8450*/  IMAD.MOV.U32 R151, RZ, RZ, R219 ;  /* 0x000000ffff977224 */ /* 0x000fe400078e00db */
[----:B------:R-:W-:Y:S02]  /*8460*/  IMAD.MOV.U32 R130, RZ, RZ, R0 ;  /* 0x000000ffff827224 */ /* 0x000fe400078e0000 */
[----:B------:R-:W-:Y:S01]  /*8470*/  IMAD.MOV.U32 R131, RZ, RZ, R17 ;  /* 0x000000ffff837224 */ /* 0x000fe200078e0011 */
[----:B------:R-:W-:Y:S01]  /*8480*/  UIADD3 UR12, UR8, 0x806, URZ ;  /* 0x00000806080c7890 */ /* 0x000fe2000fffe03f */
[----:B------:R-:W-:Y:S01]  /*8490*/  IMAD.MOV.U32 R133, RZ, RZ, R3 ;  /* 0x000000ffff857224 */ /* 0x000fe200078e0003 */
[----:B------:R-:W-:Y:S01]  /*84a0*/  UIADD3 UR14, UR6, 0x806, URZ ;  /* 0x00000806060e7890 */ /* 0x000fe2000fffe03f */
[----:B------:R-:W-:Y:S01]  /*84b0*/  IMAD.MOV.U32 R134, RZ, RZ, R2 ;  /* 0x000000ffff867224 */ /* 0x000fe200078e0002 */
[----:B------:R-:W-:Y:S01]  /*84c0*/  UMOV UR13, 0x40000040 ;  /* 0x40000040000d7882 */ /* 0x000fe20000000000 */
[----:B------:R-:W-:Y:S01]  /*84d0*/  IMAD.MOV.U32 R218, RZ, RZ, R23 ;  /* 0x000000ffffda7224 */ /* 0x000fe200078e0017 */
[----:B------:R-:W-:Y:S01]  /*84e0*/  UMOV UR15, 0x40000040 ;  /* 0x40000040000f7882 */ /* 0x000fe20000000000 */
[----:B------:R-:W-:Y:S01]  /*84f0*/  IMAD.MOV.U32 R219, RZ, RZ, R22 ;  /* 0x000000ffffdb7224 */ /* 0x000fe200078e0016 */
[----:B------:R0:W5:Y:S01]  /*8500*/  LDL.LU R0, [R1+0x2cc] ;  /* 0x0002cc0001007983 */ /* 0x0001620000300800 */
[----:B------:R-:W-:-:S02]  /*8510*/  IMAD.MOV.U32 R220, RZ, RZ, R21 ;  /* 0x000000ffffdc7224 */ /* 0x000fc400078e0015 */
[----:B------:R-:W-:Y:S01]  /*8520*/  IMAD.MOV.U32 R222, RZ, RZ, R19 ;  /* 0x000000ffffde7224 */ /* 0x000fe200078e0013 */
[----:B------:R0:W5:Y:S01]  /*8530*/  LDL.LU R17, [R1+0x2c8] ;  /* 0x0002c80001117983 */ /* 0x0001620000300800 */
[----:B------:R-:W-:Y:S02]  /*8540*/  IMAD.MOV.U32 R223, RZ, RZ, R18 ;  /* 0x000000ffffdf7224 */ /* 0x000fe400078e0012 */
[----:B------:R-:W-:Y:S01]  /*8550*/  IMAD.MOV.U32 R224, RZ, RZ, R15 ;  /* 0x000000ffffe07224 */ /* 0x000fe200078e000f */
[----:B------:R0:W5:Y:S01]  /*8560*/  LDL.LU R16, [R1+0x2c4] ;  /* 0x0002c40001107983 */ /* 0x0001620000300800 */
[----:B------:R-:W-:Y:S02]  /*8570*/  IMAD.MOV.U32 R226, RZ, RZ, R13 ;  /* 0x000000ffffe27224 */ /* 0x000fe400078e000d */
[----:B------:R-:W-:Y:S01]  /*8580*/  IMAD.MOV.U32 R227, RZ, RZ, R12 ;  /* 0x000000ffffe37224 */ /* 0x000fe200078e000c */
[----:B------:R0:W5:Y:S01]  /*8590*/  LDL.LU R3, [R1+0x2c0] ;  /* 0x0002c00001037983 */ /* 0x0001620000300800 */
[----:B------:R-:W-:-:S02]  /*85a0*/  IMAD.MOV.U32 R228, RZ, RZ, R11 ;  /* 0x000000ffffe47224 */ /* 0x000fc400078e000b */
[----:B------:R-:W-:Y:S01]  /*85b0*/  IMAD.MOV.U32 R230, RZ, RZ, R9 ;  /* 0x000000ffffe67224 */ /* 0x000fe200078e0009 */
[----:B------:R0:W5:Y:S01]  /*85c0*/  LDL.LU R2, [R1+0x2bc] ;  /* 0x0002bc0001027983 */ /* 0x0001620000300800 */
[----:B------:R-:W-:Y:S02]  /*85d0*/  IMAD.MOV.U32 R231, RZ, RZ, R8 ;  /* 0x000000ffffe77224 */ /* 0x000fe400078e0008 */
[----:B------:R-:W-:Y:S02]  /*85e0*/  IMAD.MOV.U32 R232, RZ, RZ, R7 ;  /* 0x000000ffffe87224 */ /* 0x000fe400078e0007 */
[----:B------:R-:W-:Y:S02]  /*85f0*/  IMAD.MOV.U32 R234, RZ, RZ, R5 ;  /* 0x000000ffffea7224 */ /* 0x000fe400078e0005 */
        /* <DEDUP_REMOVED lines=68> */
[----:B-1----:R0:W5:Y:S04]  /*8a40*/  LDL.LU R152, [R1+0x2b8] ;  /* 0x0002b80001987983 */ /* 0x0021680000300800 */
[----:B------:R-:W2:Y:S04]  /*8a50*/  LDL.LU.64 R150, [R1+0x2b0] ;  /* 0x0002b00001967983 */ /* 0x000ea80000300a00 */
        /* <DEDUP_REMOVED lines=20> */
[----:B------:R-:W2:Y:S01]  /*8ba0*/  LDL.LU.64 R108, [R1+0x208] ;  /* 0x00020800016c7983 */ /* 0x000ea20000300a00 */
[----:B------:R-:W-:Y:S01]  /*8bb0*/  UIADD3 UR12, UR8, 0xc06, URZ ;  /* 0x00000c06080c7890 */ /* 0x000fe2000fffe03f */
[----:B------:R-:W-:Y:S01]  /*8bc0*/  UMOV UR13, 0x40000040 ;  /* 0x40000040000d7882 */ /* 0x000fe20000000000 */
[----:B--2---:R-:W-:-:S07]  /*8bd0*/  WARPGROUP.ARRIVE ;  /* 0x00000000000079c5 */ /* 0x004fce0000000000 */
[----:B------:R-:W-:Y:S03]  /*8be0*/  HGMMA.64x256x8.F32.TF32 R24, gdesc[UR12], R24, gsb0 ;  /* 0x07e000000c1879f0 */ /* 0x000fe60008002818 */
[----:B------:R-:W-:Y:S02]  /*8bf0*/  WARPGROUP.DEPBAR.LE gsb0, 0x0 ;  /* 0x00008000000079c5 */ /* 0x000fe40000010000 */
[----:B0-----:R-:W-:Y:S05]  /*8c00*/  @!P1 BRA `(.L_x_22) ;  /* 0x0000008000c89947 */ /* 0x001fea0003800000 */
[----:B------:R-:W-:Y:S01]  /*8c10*/  UIADD3 UR6, UR37, 0x1, URZ ;  /* 0x0000000125067890 */ /* 0x000fe2000fffe03f */
[----:B-----5:R-:W-:Y:S01]  /*8c20*/  R2UR UR9, R3 ;  /* 0x00000000030972ca */ /* 0x020fe200000e0000 */
[----:B------:R-:W-:Y:S02]  /*8c30*/  UMOV UR8, UR37 ;  /* 0x0000002500087c82 */ /* 0x000fe40008000000 */
[----:B------:R-:W-:-:S04]  /*8c40*/  UISETP.NE.AND UP0, UPT, UR6, 0x4, UPT ;  /* 0x000000040600788c */ /* 0x000fc8000bf05270 */
[----:B------:R-:W-:Y:S02]  /*8c50*/  USEL UR7, URZ, 0x1, UP0 ;  /* 0x000000013f077887 */ /* 0x000fe40008000000 */
[----:B------:R-:W-:Y:S02]  /*8c60*/  USEL UR6, UR6, URZ, UP0 ;  /* 0x0000003f06067287 */ /* 0x000fe40008000000 */
[----:B------:R-:W-:-:S12]  /*8c70*/  ULOP3.LUT UR7, UR36, UR7, URZ, 0x3c, !UPT ;  /* 0x0000000724077292 */ /* 0x000fd8000f8e3c3f */
.L_x_29:
[----:B------:R-:W-:Y:S05]  /*8c80*/  @!P0 BRA `(.L_x_23) ;  /* 0x0000000000048947 */ /* 0x000fea0003800000 */
[----:B------:R-:W-:Y:S01]  /*8c90*/  BPT.TRAP 0x1 ;  /* 0x000000040000795c */ /* 0x000fe20000300000 */
.L_x_23:
[----:B------:R-:W0:Y:S01]  /*8ca0*/  S2UR UR11, SR_CgaCtaId ;  /* 0x00000000000b79c3 */ /* 0x000e220000008800 */
[----:B------:R-:W-:Y:S01]  /*8cb0*/  UMOV UR10, 0x400 ;  /* 0x00000400000a7882 */ /* 0x000fe20000000000 */
[----:B------:R-:W-:Y:S01]  /*8cc0*/  IMAD.U32 R3, RZ, RZ, UR6 ;  /* 0x00000006ff037e24 */ /* 0x000fe2000f8e00ff */
[----:B------:R-:W-:-:S04]  /*8cd0*/  MOV R4, UR7 ;  /* 0x0000000700047c02 */ /* 0x000fc80008000f00 */
[----:B------:R-:W-:Y:S01]  /*8ce0*/  SHF.L.U32 R4, R4, 0x1f, RZ ;  /* 0x0000001f04047819 */ /* 0x000fe200000006ff */
[----:B0-----:R-:W-:-:S06]  /*8cf0*/  ULEA UR10, UR11, UR10, 0x18 ;  /* 0x0000000a0b0a7291 */ /* 0x001fcc000f8ec03f */
[----:B------:R-:W-:-:S04]  /*8d00*/  IMAD.U32 R0, RZ, RZ, UR10 ;  /* 0x0000000aff007e24 */ /* 0x000fc8000f8e00ff */
[----:B------:R-:W-:-:S04]  /*8d10*/  IMAD R3, R3, 0x8, R0 ;  /* 0x0000000803037824 */ /* 0x000fc800078e0200 */
[----:B------:R0:W1:Y:S01]  /*8d20*/  SYNCS.PHASECHK.TRANS64.TRYWAIT P1, [R3+URZ], R4 ;  /* 0x00000004030075a7 */ /* 0x000062000802017f */
[----:B------:R-:W-:Y:S05]  /*8d30*/  @!P0 BRA `(.L_x_24) ;  /* 0x0000000000048947 */ /* 0x000fea0003800000 */
[----:B------:R-:W-:Y:S01]  /*8d40*/  BPT.TRAP 0x1 ;  /* 0x000000040000795c */ /* 0x000fe20000300000 */
.L_x_24:
[----:B-1----:R-:W-:Y:S05]  /*8d50*/  @P1 BRA `(.L_x_25) ;  /* 0x0000000000081947 */ /* 0x002fea0003800000 */
[----:B------:R-:W1:Y:S02]  /*8d60*/  SYNCS.PHASECHK.TRANS64.TRYWAIT P1, [R3+URZ], R4 ;  /* 0x00000004030075a7 */ /* 0x000e64000802017f */
[----:B-1----:R-:W-:Y:S05]  /*8d70*/  @!P1 BRA `(.L_x_26) ;  /* 0x000001a400189947 */ /* 0x002fea0003800000 */
.L_x_25:
        /* <DEDUP_REMOVED lines=64> */
[----:B--2---:R-:W2:Y:S04]  /*9180*/  LDL.LU.64 R24, [R1] ;  /* 0x0000000001187983 */ /* 0x004ea80000300a00 */
        /* <DEDUP_REMOVED lines=63> */
[----:B------:R-:W-:-:S02]  /*9580*/  ULEA UR10, UR6, UR4, 0xc ;  /* 0x00000004060a7291 */ /* 0x000fc4000f8e603f */
[----:B------:R-:W-:Y:S01]  /*9590*/  ULEA UR11, UR6, UR5, 0xc ;  /* 0x00000005060b7291 */ /* 0x000fe2000f8e603f */
[----:B------:R-:W-:Y:S01]  /*95a0*/  STL [R1+0x2c8], R17 ;  /* 0x0002c81101007387 */ /* 0x000fe20000100800 */
[----:B------:R-:W-:Y:S01]  /*95b0*/  UMOV UR13, 0x40000040 ;  /* 0x40000040000d7882 */ /* 0x000fe20000000000 */
[----:B------:R-:W-:Y:S02]  /*95c0*/  UMOV UR15, 0x40000040 ;  /* 0x40000040000f7882 */ /* 0x000fe40000000000 */
[----:B------:R-:W-:Y:S01]  /*95d0*/  UMOV UR12, UR10 ;  /* 0x0000000a000c7c82 */ /* 0x000fe20008000000 */
[----:B------:R-:W-:Y:S01]  /*95e0*/  STL [R1+0x2c4], R16 ;  /* 0x0002c41001007387 */ /* 0x000fe20000100800 */
[----:B------:R-:W-:-:S03]  /*95f0*/  UMOV UR14, UR11 ;  /* 0x0000000b000e7c82 */ /* 0x000fc60008000000 */
[----:B------:R3:W-:Y:S04]  /*9600*/  STL [R1+0x2c0], R2 ;  /* 0x0002c00201007387 */ /* 0x0007e80000100800 */
[----:B------:R4:W-:Y:S01]  /*9610*/  STL [R1+0x2bc], R0 ;  /* 0x0002bc0001007387 */ /* 0x0009e20000100800 */
[----:B--2---:R-:W-:-:S06]  /*9620*/  WARPGROUP.ARRIVE ;  /* 0x00000000000079c5 */ /* 0x004fcc0000000000 */
[----:B------:R-:W-:Y:S03]  /*9630*/  HGMMA.64x256x8.F32.TF32 R24, gdesc[UR12], R24, gsb0 ;  /* 0x07e000000c1879f0 */ /* 0x000fe60008002818 */
[----:B------:R-:W-:Y:S02]  /*9640*/  WARPGROUP.DEPBAR.LE gsb0, 0x0 ;  /* 0x00008000000079c5 */ /* 0x000fe40000010000 */
[----:B------:R-:W-:Y:S01]  /*9650*/  STL.64 [R1], R24 ;  /* 0x0000001801007387 */ /* 0x000fe20000100a00 */
[----:B---3--:R-:W-:Y:S01]  /*9660*/  IMAD.MOV.U32 R2, RZ, RZ, R150 ;  /* 0x000000ffff027224 */ /* 0x008fe200078e0096 */
[----:B----4-:R-:W-:Y:S01]  /*9670*/  MOV R0, R151 ;  /* 0x0000009700007202 */ /* 0x010fe20000000f00 */
[----:B01----:R-:W-:Y:S01]  /*9680*/  IMAD.MOV.U32 R4, RZ, RZ, R148 ;  /* 0x000000ffff047224 */ /* 0x003fe200078e0094 */
        /* <DEDUP_REMOVED lines=40> */
[----:B------:R-:W2:Y:S01]  /*9910*/  LDL.LU.64 R150, [R1+0xcf0] ;  /* 0x000cf00001967983 */ /* 0x000ea20000300a00 */
        /* <DEDUP_REMOVED lines=64> */
[----:B------:R-:W-:-:S02]  /*9d20*/  IMAD.MOV.U32 R162, RZ, RZ, R78 ;  /* 0x000000ffffa27224 */ /* 0x000fc400078e004e */
[----:B------:R-:W-:Y:S01]  /*9d30*/  IMAD.MOV.U32 R160, RZ, RZ, R76 ;  /* 0x000000ffffa07224 */ /* 0x000fe200078e004c */
[----:B------:R-:W2:Y:S01]  /*9d40*/  LDL.LU.64 R116, [R1+0xc68] ;  /* 0x000c680001747983 */ /* 0x000ea20000300a00 */
[----:B------:R-:W-:Y:S02]  /*9d50*/  IMAD.MOV.U32 R161, RZ, RZ, R77 ;  /* 0x000000ffffa17224 */ /* 0x000fe400078e004d */
[----:B------:R-:W-:Y:S01]  /*9d60*/  IMAD.MOV.U32 R158, RZ, RZ, R74 ;  /* 0x000000ffff9e7224 */ /* 0x000fe200078e004a */
[----:B------:R-:W2:Y:S01]  /*9d70*/  LDL.LU.64 R114, [R1+0xc60] ;  /* 0x000c600001727983 */ /* 0x000ea20000300a00 */
[----:B------:R-:W-:Y:S02]  /*9d80*/  IMAD.MOV.U32 R156, RZ, RZ, R72 ;  /* 0x000000ffff9c7224 */ /* 0x000fe400078e0048 */
        /* <DEDUP_REMOVED lines=29> */
[----:B------:R-:W-:-:S03]  /*9f60*/  IMAD.MOV.U32 R235, RZ, RZ, R46 ;  /* 0x000000ffffeb7224 */ /* 0x000fc600078e002e */
        /* <DEDUP_REMOVED lines=24> */
[----:B0-----:R-:W2:Y:S04]  /*a0f0*/  LDL.LU.64 R44, [R1+0xb48] ;  /* 0x000b4800012c7983 */ /* 0x001ea80000300a00 */
        /* <DEDUP_REMOVED lines=11> */
[----:B------:R-:W-:-:S02]  /*a1b0*/  UMOV UR13, 0x40000040 ;  /* 0x40000040000d7882 */ /* 0x000fc40000000000 */
[----:B------:R-:W-:Y:S01]  /*a1c0*/  STL [R1+0xaf0], R152 ;  /* 0x000af09801007387 */ /* 0x000fe20000100800 */
[----:B--2---:R-:W-:-:S06]  /*a1d0*/  WARPGROUP.ARRIVE ;  /* 0x00000000000079c5 */ /* 0x004fcc0000000000 */
        /* <DEDUP_REMOVED lines=65> */
[----:B------:R-:W-:Y:S01]  /*a5f0*/  IMAD.MOV.U32 R144, RZ, RZ, R221 ;  /* 0x000000ffff907224 */ /* 0x000fe200078e00dd */
[----:B------:R-:W-:Y:S01]  /*a600*/  MOV R221, R15 ;  /* 0x0000000f00dd7202 */ /* 0x000fe20000000f00 */
[----:B------:R-:W-:Y:S02]  /*a610*/  IMAD.MOV.U32 R146, RZ, RZ, R219 ;  /* 0x000000ffff927224 */ /* 0x000fe400078e00db */
        /* <DEDUP_REMOVED lines=265> */
[----:B------:R-:W-:-:S03]  /*b6b0*/  IMAD.MOV.U32 R2, RZ, RZ, R150 ;  /* 0x000000ffff027224 */ /* 0x000fc600078e0096 */
[----:B------:R-:W-:Y:S01]  /*b6c0*/  STL.64 [R1+0x38], R38 ;  /* 0x0000382601007387 */ /* 0x000fe20000100a00 */
[----:B------:R-:W-:-:S03]  /*b6d0*/  MOV R0, R151 ;  /* 0x0000009700007202 */ /* 0x000fc60000000f00 */
        /* <DEDUP_REMOVED lines=1389> */
[----:B------:R-:W-:Y:S01]  /*10db0*/  BPT.TRAP 0x1 ;  /* 0x000000040000795c */ /* 0x000fe20000300000 */
.L_x_27:
[----:B-----5:R-:W-:Y:S01]  /*10dc0*/  ISETP.NE.AND P1, PT, R17, RZ, PT ;  /* 0x000000ff1100720c */ /* 0x020fe20003f25270 */
[----:B------:R-:W-:Y:S01]  /*10dd0*/  IMAD.U32 R3, RZ, RZ, UR8 ;  /* 0x00000008ff037e24 */ /* 0x000fe2000f8e00ff */
[----:B------:R-:W-:-:S11]  /*10de0*/  UISETP.GT.U32.AND UP0, UPT, UR38, 0x1, UPT ;  /* 0x000000012600788c */ /* 0x000fd6000bf04070 */
[----:B------:R-:W-:-:S05]  /*10df0*/  @P1 LEA R3, R3, R0, 0x3 ;  /* 0x0000000003031211 */ /* 0x000fca00078e18ff */
[----:B------:R-:W-:-:S05]  /*10e00*/  @P1 VIADD R3, R3, 0x20 ;  /* 0x0000002003031836 */ /* 0x000fca0000000000 */
[----:B------:R-:W-:-:S04]  /*10e10*/  @P1 PRMT R3, R152, 0x654, R3 ;  /* 0x0000065498031816 */ /* 0x000fc80000000003 */
[----:B------:R0:W-:Y:S01]  /*10e20*/  @P1 SYNCS.ARRIVE.TRANS64.RED.A1T0 RZ, [R3+URZ], RZ ;  /* 0x000000ff03ff19a7 */ /* 0x0001e2000810043f */
[----:B------:R-:W-:-:S13]  /*10e30*/  PLOP3.LUT P1, PT, PT, PT, UP0, 0x80, 0x0 ;  /* 0x000000000000781c */ /* 0x000fda0003f2f008 */
[----:B0-----:R-:W-:Y:S05]  /*10e40*/  @P1 BRA `(.L_x_28) ;  /* 0x0000000000041947 */ /* 0x001fea0003800000 */
[----:B------:R-:W-:Y:S01]  /*10e50*/  BPT.TRAP 0x1 ;  /* 0x000000040000795c */ /* 0x000fe20000300000 */
.L_x_28:
[----:B------:R-:W-:Y:S02]  /*10e60*/  UISETP.GT.AND UP2, UPT, UR9, 0x1, UPT ;  /* 0x000000010900788c */ /* 0x000fe4000bf44270 */
[----:B------:R-:W-:Y:S02]  /*10e70*/  UIADD3 UR6, UR6, 0x1, URZ ;  /* 0x0000000106067890 */ /* 0x000fe4000fffe03f */
[----:B------:R-:W-:Y:S02]  /*10e80*/  UIADD3 UR8, UR8, 0x1, URZ ;  /* 0x0000000108087890 */ /* 0x000fe4000fffe03f */
[----:B------:R-:W-:Y:S01]  /*10e90*/  PLOP3.LUT P1, PT, PT, PT, UP2, 0x80, 0x0 ;  /* 0x000000000000781c */ /* 0x000fe20003f2f028 */
[----:B------:R-:W-:Y:S02]  /*10ea0*/  UISETP.NE.AND UP0, UPT, UR6, 0x4, UPT ;  /* 0x000000040600788c */ /* 0x000fe4000bf05270 */
[----:B------:R-:W-:Y:S02]  /*10eb0*/  UIADD3 UR10, UR9, -0x1, URZ ;  /* 0xffffffff090a7890 */ /* 0x000fe4000fffe03f */
[----:B------:R-:W-:-:S02]  /*10ec0*/  USEL UR9, URZ, 0x1, UP0 ;  /* 0x000000013f097887 */ /* 0x000fc40008000000 */
[----:B------:R-:W-:Y:S02]  /*10ed0*/  UISETP.NE.AND UP1, UPT, UR8, 0x4, UPT ;  /* 0x000000040800788c */ /* 0x000fe4000bf25270 */
[----:B------:R-:W-:Y:S02]  /*10ee0*/  ULOP3.LUT UR7, UR7, UR9, URZ, 0x3c, !UPT ;  /* 0x0000000907077292 */ /* 0x000fe4000f8e3c3f */
[----:B------:R-:W-:Y:S02]  /*10ef0*/  USEL UR6, UR6, URZ, UP0 ;  /* 0x0000003f06067287 */ /* 0x000fe40008000000 */
[----:B------:R-:W-:Y:S01]  /*10f00*/  USEL UR8, UR8, URZ, UP1 ;  /* 0x0000003f08087287 */ /* 0x000fe20008800000 */
[----:B------:R-:W-:Y:S01]  /*10f10*/  UMOV UR9, UR10 ;  /* 0x0000000a00097c82 */ /* 0x000fe20008000000 */
[----:B------:R-:W-:Y:S10]  /*10f20*/  @P1 BRA `(.L_x_29) ;  /* 0xffffff7c00541947 */ /* 0x000ff4000383ffff */
.L_x_22:
[----:B-----5:R-:W0:Y:S02]  /*10f30*/  LDC R3, c[0x0][0x28c] ;  /* 0x0000a300ff037b82 */ /* 0x020e240000000800 */
[----:B0-----:R-:W-:-:S13]  /*10f40*/  ISETP.GE.AND P1, PT, R3, 0x1, PT ;  /* 0x000000010300780c */ /* 0x001fda0003f26270 */
[----:B------:R-:W-:Y:S05]  /*10f50*/  @!P1 BRA `(.L_x_30) ;  /* 0x0000000000449947 */ /* 0x000fea0003800000 */
[----:B------:R-:W-:Y:S05]  /*10f60*/  @!P0 BRA `(.L_x_31) ;  /* 0x0000000000048947 */ /* 0x000fea0003800000 */
[----:B------:R-:W-:Y:S01]  /*10f70*/  BPT.TRAP 0x1 ;  /* 0x000000040000795c */ /* 0x000fe20000300000 */
.L_x_31:
[----:B------:R-:W-:Y:S01]  /*10f80*/  ISETP.NE.AND P0, PT, R17, RZ, PT ;  /* 0x000000ff1100720c */ /* 0x000fe20003f05270 */
[----:B------:R-:W-:-:S12]  /*10f90*/  UISETP.LT.AND UP1, UPT, UR43, 0x1, UPT ;  /* 0x000000012b00788c */ /* 0x000fd8000bf21270 */
[----:B------:R-:W-:-:S05]  /*10fa0*/  VOTEU.ANY UP0, P0 ;  /* 0x00000000003f7886 */ /* 0x000fca0000000100 */
[----:B------:R-:W-:-:S04]  /*10fb0*/  @UP0 USEL UR4, UR43, 0x1, UP1 ;  /* 0x000000012b040887 */ /* 0x000fc80008800000 */
[----:B------:R-:W-:Y:S02]  /*10fc0*/  @UP0 UIADD3 UR4, UR37, UR43, -UR4 ;  /* 0x0000002b25040290 */ /* 0x000fe4000fffe804 */
[----:B------:R-:W-:-:S04]  /*10fd0*/  UISETP.GT.U32.AND UP0, UPT, UR38, 0x1, UPT ;  /* 0x000000012600788c */ /* 0x000fc8000bf04070 */
[----:B------:R-:W-:-:S04]  /*10fe0*/  IMAD.U32 R3, RZ, RZ, UR4 ;  /* 0x00000004ff037e24 */ /* 0x000fc8000f8e00ff */
[----:B------:R-:W-:-:S05]  /*10ff0*/  @P0 IMAD.SHL.U32 R3, R3, 0x8, RZ ;  /* 0x0000000803030824 */ /* 0x000fca00078e00ff */
[----:B------:R-:W-:-:S04]  /*11000*/  @P0 LOP3.LUT R3, R3, 0x18, RZ, 0xc0, !PT ;  /* 0x0000001803030812 */ /* 0x000fc800078ec0ff */
[----:B------:R-:W-:-:S04]  /*11010*/  @P0 IADD3 R0, R0, 0x20, R3 ;  /* 0x0000002000000810 */ /* 0x000fc80007ffe003 */
[----:B------:R-:W-:-:S04]  /*11020*/  @P0 PRMT R0, R152, 0x654, R0 ;  /* 0x0000065498000816 */ /* 0x000fc80000000000 */
[----:B------:R0:W-:Y:S01]  /*11030*/  @P0 SYNCS.ARRIVE.TRANS64.RED.A1T0 RZ, [R0+URZ], RZ ;  /* 0x000000ff00ff09a7 */ /* 0x0001e2000810043f */
[----:B------:R-:W-:-:S13]  /*11040*/  PLOP3.LUT P0, PT, PT, PT, UP0, 0x80, 0x0 ;  /* 0x000000000000781c */ /* 0x000fda0003f0f008 */
[----:B0-----:R-:W-:Y:S05]  /*11050*/  @P0 BRA `(.L_x_30) ;  /* 0x0000000000040947 */ /* 0x001fea0003800000 */
[----:B------:R-:W-:Y:S01]  /*11060*/  BPT.TRAP 0x1 ;  /* 0x000000040000795c */ /* 0x000fe20000300000 */
.L_x_30:
[----:B------:R-:W0:Y:S01]  /*11070*/  S2R R8, SR_TID.X ;  /* 0x0000000000087919 */ /* 0x000e220000002100 */
[----:B------:R-:W-:Y:S01]  /*11080*/  IMAD.MOV.U32 R19, RZ, RZ, 0x6540 ;  /* 0x00006540ff137424 */ /* 0x000fe200078e00ff */
[----:B------:R-:W-:Y:S02]  /*11090*/  UIMAD.WIDE UR6, UR40, 0x100, URZ ;  /* 0x00000100280678a5 */ /* 0x000fe4000f8e023f */
[----:B------:R-:W-:Y:S01]  /*110a0*/  USHF.R.S32.HI UR10, URZ, 0x1f, UR42 ;  /* 0x0000001f3f0a7899 */ /* 0x000fe2000801142a */
[----:B------:R-:W-:Y:S01]  /*110b0*/  ULDC.64 UR8, c[0x0][0x5d0] ;  /* 0x0001740000087ab9 */ /* 0x000fe20000000a00 */
[----:B------:R-:W-:Y:S02]  /*110c0*/  UIADD3 UR37, UR43, UR37, URZ ;  /* 0x000000252b257290 */ /* 0x000fe4000fffe03f */
[----:B------:R-:W-:Y:S02]  /*110d0*/  UIMAD UR4, UR10, UR8, URZ ;  /* 0x000000080a0472a4 */ /* 0x000fe4000f8e023f */
[----:B------:R-:W-:-:S02]  /*110e0*/  USHF.L.U32 UR40, UR40, 0x8, URZ ;  /* 0x0000000828287899 */ /* 0x000fc4000800063f */
[----:B------:R-:W-:Y:S01]  /*110f0*/  UIMAD UR4, UR42, UR9, UR4 ;  /* 0x000000092a0472a4 */ /* 0x000fe2000f8e0204 */
[----:B------:R-:W-:Y:S01]  /*11100*/  ULDC UR5, c[0x0][0x284] ;  /* 0x0000a10000057ab9 */ /* 0x000fe20000000800 */
[----:B------:R-:W-:Y:S01]  /*11110*/  UISETP.GT.U32.AND UP0, UPT, UR37, 0x3, UPT ;  /* 0x000000032500788c */ /* 0x000fe2000bf04070 */
[----:B------:R-:W-:-:S03]  /*11120*/  IMAD.U32 R158, RZ, RZ, UR5 ;  /* 0x00000005ff9e7e24 */ /* 0x000fc6000f8e00ff */
[----:B------:R-:W-:Y:S01]  /*11130*/  UISETP.LT.U32.AND UP0, UPT, UR43, 0x4, UP0 ;  /* 0x000000042b00788c */ /* 0x000fe20008701070 */
[--C-:B0-----:R-:W-:Y:S01]  /*11140*/  SHF.R.U32.HI R4, RZ, 0x7, R8.reuse ;  /* 0x00000007ff047819 */ /* 0x101fe20000011608 */
[----:B------:R-:W-:Y:S01]  /*11150*/  IMAD.SHL.U32 R18, R8, 0x2, RZ ;  /* 0x0000000208127824 */ /* 0x000fe200078e00ff */
[----:B------:R-:W-:Y:S02]  /*11160*/  SHF.R.U32.HI R5, RZ, 0x2, R8 ;  /* 0x00000002ff057819 */ /* 0x000fe40000011608 */
[----:B------:R-:W-:Y:S02]  /*11170*/  LOP3.LUT R4, R4, 0x1, RZ, 0xc0, !PT ;  /* 0x0000000104047812 */ /* 0x000fe400078ec0ff */
[----:B------:R-:W-:Y:S02]  /*11180*/  LOP3.LUT R6, R8, 0x60, RZ, 0xc0, !PT ;  /* 0x0000006008067812 */ /* 0x000fe400078ec0ff */
[----:B------:R-:W-:Y:S02]  /*11190*/  LOP3.LUT R5, R5, 0x7, RZ, 0xc0, !PT ;  /* 0x0000000705057812 */ /* 0x000fe400078ec0ff */
[----:B------:R-:W-:-:S02]  /*111a0*/  SHF.L.U32 R3, R4, 0x6, RZ ;  /* 0x0000000604037819 */ /* 0x000fc400000006ff */
[----:B------:R-:W-:Y:S02]  /*111b0*/  LOP3.LUT R18, R18, 0x6, RZ, 0xc0, !PT ;  /* 0x0000000612127812 */ /* 0x000fe400078ec0ff */
[----:B------:R-:W-:Y:S02]  /*111c0*/  SHF.R.U32.HI R6, RZ, 0x1, R6 ;  /* 0x00000001ff067819 */ /* 0x000fe40000011606 */
[--C-:B------:R-:W-:Y:S02]  /*111d0*/  LOP3.LUT R3, R3, 0x40, R5.reuse, 0xe2, !PT ;  /* 0x0000004003037812 */ /* 0x100fe400078ee205 */
[----:B------:R-:W-:Y:S01]  /*111e0*/  PRMT R18, R18, R19, UR41 ;  /* 0x0000002912127e16 */ /* 0x000fe20008000013 */
[----:B------:R-:W-:Y:S01]  /*111f0*/  USHF.L.U32 UR41, UR41, 0x8, URZ ;  /* 0x0000000829297899 */ /* 0x000fe2000800063f */
[----:B------:R-:W-:Y:S01]  /*11200*/  IADD3 R0, RZ, -R6, -R5 ;  /* 0x80000006ff007210 */ /* 0x000fe20007ffe805 */
[----:B------:R-:W-:Y:S01]  /*11210*/  IMAD.MOV.U32 R5, RZ, RZ, -0x2 ;  /* 0xfffffffeff057424 */ /* 0x000fe200078e00ff */
[----:B------:R-:W-:Y:S01]  /*11220*/  LOP3.LUT R3, R3, UR6, R6, 0xfe, !PT ;  /* 0x0000000603037c12 */ /* 0x000fe2000f8efe06 */
[----:B------:R-:W-:Y:S01]  /*11230*/  IMAD.U32 R6, RZ, RZ, UR8 ;  /* 0x00000008ff067e24 */ /* 0x000fe2000f8e00ff */
[----:B------:R-:W-:Y:S01]  /*11240*/  SHF.R.S32.HI R19, RZ, 0x1f, R18 ;  /* 0x0000001fff137819 */ /* 0x000fe20000011412 */
[----:B------:R-:W-:Y:S01]  /*11250*/  ULDC UR8, c[0x0][0x288] ;  /* 0x0000a20000087ab9 */ /* 0x000fe20000000800 */
[----:B------:R-:W-:Y:S01]  /*11260*/  IMAD R0, R4, -0x40, R0 ;  /* 0xffffffc004007824 */ /* 0x000fe200078e0200 */
[----:B------:R-:W-:Y:S01]  /*11270*/  UISETP.GE.AND UP1, UPT, UR41, UR8, UPT ;  /* 0x000000082900728c */ /* 0x000fe2000bf26270 */
[----:B------:R-:W-:-:S03]  /*11280*/  IMAD.WIDE.U32 R6, R6, UR42, R18 ;  /* 0x0000002a06067c25 */ /* 0x000fc6000f8e0012 */
[----:B------:R-:W-:Y:S02]  /*11290*/  UISETP.GE.OR UP1, UPT, UR40, UR5, UP1 ;  /* 0x000000052800728c */ /* 0x000fe40008f26670 */
[----:B------:R-:W-:Y:S01]  /*112a0*/  IADD3 R158, R158, -UR40, R0 ;  /* 0x800000289e9e7c10 */ /* 0x000fe2000fffe000 */
[----:B------:R-:W-:Y:S01]  /*112b0*/  USEL UR5, URZ, 0x1, !UP0 ;  /* 0x000000013f057887 */ /* 0x000fe2000c000000 */
[----:B------:R-:W-:Y:S01]  /*112c0*/  IADD3 R7, R7, UR4, RZ ;  /* 0x0000000407077c10 */ /* 0x000fe2000fffe0ff */
[----:B------:R-:W-:Y:S01]  /*112d0*/  USHF.R.U32.HI UR4, URZ, 0x2, UR37 ;  /* 0x000000023f047899 */ /* 0x000fe20008011625 */
[----:B------:R-:W-:Y:S01]  /*112e0*/  LOP3.LUT R0, R8, 0x3, RZ, 0xc0, !PT ;  /* 0x0000000308007812 */ /* 0x000fe200078ec0ff */
[----:B------:R-:W-:Y:S01]  /*112f0*/  ULOP3.LUT UR37, UR37, 0x3, URZ, 0xc0, !UPT ;  /* 0x0000000325257892 */ /* 0x000fe2000f8ec03f */
[----:B------:R-:W-:Y:S01]  /*11300*/  PLOP3.LUT P0, PT, PT, PT, UP1, 0x80, 0x0 ;  /* 0x000000000000781c */ /* 0x000fe20003f0f018 */
[----:B------:R-:W-:Y:S02]  /*11310*/  ULOP3.LUT UR4, UR4, 0x1, URZ, 0xc0, !UPT ;  /* 0x0000000104047892 */ /* 0x000fe4000f8ec03f */
[----:B------:R-:W-:Y:S01]  /*11320*/  IMAD R0, R0, R5, UR8 ;  /* 0x0000000800007e24 */ /* 0x000fe2000f8e0205 */
[----:B------:R-:W-:Y:S01]  /*11330*/  UMOV UR40, 0xffffffff ;  /* 0xffffffff00287882 */ /* 0x000fe20000000000 */
[----:B------:R-:W-:-:S02]  /*11340*/  UISETP.NE.U32.AND UP2, UPT, UR4, 0x1, UPT ;  /* 0x000000010400788c */ /* 0x000fc4000bf45070 */
[----:B------:R-:W-:Y:S02]  /*11350*/  VIADD R0, R0, -UR41 ;  /* 0x8000002900007c36 */ /* 0x000fe40008000000 */
[----:B------:R-:W-:-:S04]  /*11360*/  UISETP.GT.U32.AND UP2, UPT, UR43, 0x3, !UP2 ;  /* 0x000000032b00788c */ /* 0x000fc8000d744070 */
[----:B------:R-:W-:-:S04]  /*11370*/  USEL UR4, URZ, 0x1, !UP2 ;  /* 0x000000013f047887 */ /* 0x000fc8000d000000 */
[----:B------:R-:W-:Y:S01]  /*11380*/  ULOP3.LUT UR36, UR4, UR36, UR5, 0x96, !UPT ;  /* 0x0000002404247292 */ /* 0x000fe2000f8e9605 */
[----:B------:R-:W-:Y:S11]  /*11390*/  @P0 BRA `(.L_x_32) ;  /* 0x000000fc00a00947 */ /* 0x000ff60003800000 */
[----:B------:R-:W-:Y:S01]  /*113a0*/  FSETP.NEU.AND P0, PT, R16, RZ, PT ;  /* 0x000000ff1000720b */ /* 0x000fe20003f0d000 */
[----:B------:R-:W-:Y:S01]  /*113b0*/  ULDC.64 UR8, c[0x0][0x5c8] ;  /* 0x0001720000087ab9 */ /* 0x000fe20000000a00 */
[----:B------:R-:W-:Y:S01]  /*113c0*/  ISETP.GT.AND P3, PT, R158, RZ, PT ;  /* 0x000000ff9e00720c */ /* 0x000fe20003f64270 */
[----:B------:R-:W-:Y:S01]  /*113d0*/  UIMAD UR4, UR7, UR8, URZ ;  /* 0x00000008070472a4 */ /* 0x000fe2000f8e023f */
[----:B------:R-:W-:Y:S01]  /*113e0*/  MOV R10, UR9 ;  /* 0x00000009000a7c02 */ /* 0x000fe20008000f00 */
[C---:B------:R-:W-:Y:S01]  /*113f0*/  IMAD.WIDE.U32 R6, R3.reuse, UR8, R6 ;  /* 0x0000000803067c25 */ /* 0x040fe2000f8e0006 */
[----:B------:R-:W-:Y:S01]  /*11400*/  BSSY B0, `(.L_x_32) ;  /* 0x0000fe1000007945 */ /* 0x000fe20003800000 */
[----:B------:R-:W-:Y:S02]  /*11410*/  ISETP.GT.AND P1, PT, R0, RZ, P3 ;  /* 0x000000ff0000720c */ /* 0x000fe40001f24270 */
[----:B------:R-:W-:-:S04]  /*11420*/  IMAD R10, R3, R10, UR4 ;  /* 0x00000004030a7e24 */ /* 0x000fc8000f8e020a */
[----:B------:R-:W-:Y:S01]  /*11430*/  IMAD.IADD R10, R7, 0x1, R10 ;  /* 0x00000001070a7824 */ /* 0x000fe200078e020a */
[----:B------:R-:W-:Y:S06]  /*11440*/  @!P0 BRA `(.L_x_33) ;  /* 0x000000ac003c8947 */ /* 0x000fec0003800000 */
[----:B------:R-:W0:Y:S01]  /*11450*/  LDC.64 R22, c[0x0][0x5b8] ;  /* 0x00016e00ff167b82 */ /* 0x000e220000000a00 */
[----:B------:R-:W2:Y:S01]  /*11460*/  LDL.LU R11, [R1] ;  /* 0x00000000010b7983 */ /* 0x000ea20000300800 */
[----:B------:R-:W-:-:S06]  /*11470*/  ULDC.64 UR4, c[0x0][0x5c0] ;  /* 0x0001700000047ab9 */ /* 0x000fcc0000000a00 */
[----:B------:R-:W1:Y:S08]  /*11480*/  LDC.64 R14, c[0x0][0x5b0] ;  /* 0x00016c00ff0e7b82 */ /* 0x000e700000000a00 */
[----:B------:R-:W3:Y:S01]  /*11490*/  LDC.64 R12, c[0x0][0x5a8] ;  /* 0x00016a00ff0c7b82 */ /* 0x000ee20000000a00 */
[C---:B0-----:R-:W-:Y:S02]  /*114a0*/  IMAD R159, R22.reuse, UR10, RZ ;  /* 0x0000000a169f7c24 */ /* 0x041fe4000f8e02ff */
[----:B------:R-:W-:-:S04]  /*114b0*/  IMAD.WIDE.U32 R154, R22, UR42, R18 ;  /* 0x0000002a169a7c25 */ /* 0x000fc8000f8e0012 */
[----:B------:R-:W-:Y:S02]  /*114c0*/  IMAD R159, R23, UR42, R159 ;  /* 0x0000002a179f7c24 */ /* 0x000fe4000f8e029f */
[----:B-1----:R-:W-:Y:S02]  /*114d0*/  IMAD R153, R14, UR7, RZ ;  /* 0x000000070e997c24 */ /* 0x002fe4000f8e02ff */
[----:B------:R-:W-:Y:S02]  /*114e0*/  IMAD.IADD R21, R155, 0x1, R159 ;  /* 0x000000019b157824 */ /* 0x000fe400078e029f */
[----:B------:R-:W-:Y:S02]  /*114f0*/  IMAD.MOV.U32 R20, RZ, RZ, R154 ;  /* 0x000000ffff147224 */ /* 0x000fe400078e009a */
[C---:B------:R-:W-:Y:S02]  /*11500*/  IMAD R153, R3.reuse, R15, R153 ;  /* 0x0000000f03997224 */ /* 0x040fe400078e0299 */
[----:B------:R-:W-:-:S05]  /*11510*/  IMAD.WIDE.U32 R4, R3, R14, R20 ;  /* 0x0000000e03047225 */ /* 0x000fca00078e0014 */
[----:B------:R-:W-:Y:S02]  /*11520*/  IADD3 R5, R5, R153, RZ ;  /* 0x0000009905057210 */ /* 0x000fe40007ffe0ff */
[----:B---3--:R-:W-:-:S04]  /*11530*/  LEA R8, P0, R4, R12, 0x2 ;  /* 0x0000000c04087211 */ /* 0x008fc800078010ff */
[----:B------:R-:W-:-:S05]  /*11540*/  LEA.HI.X R9, R4, R13, R5, 0x2, P0 ;  /* 0x0000000d04097211 */ /* 0x000fca00000f1405 */
[----:B------:R-:W3:Y:S01]  /*11550*/  @P1 LDG.E.LTC128B R23, desc[UR44][R8.64] ;  /* 0x0000002c08171981 */ /* 0x000ee2000c1e1920 */
[C---:B------:R-:W-:Y:S01]  /*11560*/  LEA R4, P0, R6.reuse, UR4, 0x2 ;  /* 0x0000000406047c11 */ /* 0x040fe2000f8010ff */
[----:B------:R-:W-:Y:S03]  /*11570*/  BSSY B1, `(.L_x_34) ;  /* 0x0000010000017945 */ /* 0x000fe60003800000 */
[----:B------:R-:W-:Y:S02]  /*11580*/  LEA.HI.X R5, R6, UR5, R10, 0x2, P0 ;  /* 0x0000000506057c11 */ /* 0x000fe400080f140a */
[----:B---3--:R-:W-:-:S05]  /*11590*/  LOP3.LUT R7, R23, 0xffffe000, RZ, 0xc0, !PT ;  /* 0xffffe00017077812 */ /* 0x008fca00078ec0ff */
[----:B------:R-:W-:-:S04]  /*115a0*/  FMUL R7, R7, R16 ;  /* 0x0000001007077220 */ /* 0x000fc80000400000 */
[----:B--2---:R-:W-:-:S05]  /*115b0*/  FFMA R7, R11, R2, R7 ;  /* 0x000000020b077223 */ /* 0x004fca0000000007 */
[----:B------:R-:W-:-:S05]  /*115c0*/  F2FP.TF32.F32.PACK_B R7, R7 ;  /* 0x00000007ff07723e */ /* 0x000fca00024050ff */
[----:B------:R0:W-:Y:S02]  /*115d0*/  @P1 STG.E desc[UR44][R4.64], R7 ;  /* 0x0000000704001986 */ /* 0x0001e4000c10192c */
[----:B0-----:R-:W-:-:S04]  /*115e0*/  IMAD.WIDE.U32 R6, R3, R14, R18 ;  /* 0x0000000e03067225 */ /* 0x001fc800078e0012 */
[----:B------:R-:W-:Y:S02]  /*115f0*/  IMAD.IADD R7, R153, 0x1, R7 ;  /* 0x0000000199077824 */ /* 0x000fe400078e0207 */
[----:B------:R-:W-:-:S04]  /*11600*/  IMAD.WIDE.U32 R6, R22, UR42, R6 ;  /* 0x0000002a16067c25 */ /* 0x000fc8000f8e0006 */
[----:B------:R-:W-:Y:S01]  /*11610*/  IMAD.IADD R7, R159, 0x1, R7 ;  /* 0x000000019f077824 */ /* 0x000fe200078e0207 */
[----:B------:R-:W-:-:S04]  /*11620*/  LEA R10, P0, R6, R12, 0x2 ;  /* 0x0000000c060a7211 */ /* 0x000fc800078010ff */
[----:B------:R-:W-:Y:S02]  /*11630*/  LEA.HI.X R11, R6, R13, R7, 0x2, P0 ;  /* 0x0000000d060b7211 */ /* 0x000fe400000f1407 */
[----:B------:R-:W-:-:S13]  /*11640*/  ISETP.GT.AND P0, PT, R0, 0x1, P3 ;  /* 0x000000010000780c */ /* 0x000fda0001f04270 */
[----:B------:R-:W-:Y:S05]  /*11650*/  @!P0 BRA `(.L_x_35) ;  /* 0x0000000000048947 */ /* 0x000fea0003800000 */
[----:B------:R0:W5:Y:S02]  /*11660*/  LDG.E.LTC128B R23, desc[UR44][R10.64+0x4] ;  /* 0x0000042c0a177981 */ /* 0x000164000c1e1920 */
.L_x_35:
[----:B------:R-:W-:Y:S05]  /*11670*/  BSYNC B1 ;  /* 0x0000000000017941 */ /* 0x000fea0003800000 */
.L_x_34:
[----:B------:R-:W2:Y:S01]  /*11680*/  LDL.LU R7, [R1+0x4] ;  /* 0x0000040001077983 */ /* 0x000ea20000300800 */
[----:B-----5:R-:W-:Y:S01]  /*11690*/  LOP3.LUT R6, R23, 0xffffe000, RZ, 0xc0, !PT ;  /* 0xffffe00017067812 */ /* 0x020fe200078ec0ff */
[C---:B------:R-:W-:Y:S01]  /*116a0*/  IMAD.SHL.U32 R156, R14.reuse, 0x8, RZ ;  /* 0x000000080e9c7824 */ /* 0x040fe200078e00ff */
[----:B------:R-:W-:Y:S01]  /*116b0*/  SHF.L.U64.HI R157, R14, 0x3, R15 ;  /* 0x000000030e9d7819 */ /* 0x000fe2000001020f */
[----:B------:R-:W3:Y:S02]  /*116c0*/  LDL.LU R160, [R1+0x8] ;  /* 0x0000080001a07983 */ /* 0x000ee40000300800 */
[----:B------:R-:W-:-:S04]  /*116d0*/  FMUL R6, R6, R16 ;  /* 0x0000001006067220 */ /* 0x000fc80000400000 */
[----:B--2---:R-:W-:-:S05]  /*116e0*/  FFMA R6, R7, R2, R6 ;  /* 0x0000000207067223 */ /* 0x004fca0000000006 */
[----:B------:R-:W-:-:S05]  /*116f0*/  F2FP.TF32.F32.PACK_B R6, R6 ;  /* 0x00000006ff06723e */ /* 0x000fca00024050ff */
[----:B------:R1:W-:Y:S01]  /*11700*/  @P0 STG.E desc[UR44][R4.64+0x4], R6 ;  /* 0x0000040604000986 */ /* 0x0003e2000c10192c */
[----:B------:R-:W-:-:S04]  /*11710*/  ISETP.GT.AND P0, PT, R158, 0x8, PT ;  /* 0x000000089e00780c */ /* 0x000fc80003f04270 */
[----:B------:R-:W-:Y:S01]  /*11720*/  ISETP.GT.AND P1, PT, R0, RZ, P0 ;  /* 0x000000ff0000720c */ /* 0x000fe20000724270 */
[----:B-1----:R-:W-:-:S05]  /*11730*/  IMAD.WIDE.U32 R6, R3, R14, R156 ;  /* 0x0000000e03067225 */ /* 0x002fca00078e009c */
[----:B------:R-:W-:Y:S02]  /*11740*/  IADD3 R153, R153, R7, RZ ;  /* 0x0000000799997210 */ /* 0x000fe40007ffe0ff */
[----:B------:R-:W-:-:S05]  /*11750*/  IADD3 R7, P2, R154, R6, RZ ;  /* 0x000000069a077210 */ /* 0x000fca0007f5e0ff */
[----:B------:R-:W-:Y:S01]  /*11760*/  IMAD.X R9, R153, 0x1, R21, P2 ;  /* 0x0000000199097824 */ /* 0x000fe200010e0615 */
[----:B------:R-:W-:-:S04]  /*11770*/  LEA R8, P2, R7, R12, 0x2 ;  /* 0x0000000c07087211 */ /* 0x000fc800078410ff */
[----:B------:R-:W-:-:S05]  /*11780*/  LEA.HI.X R9, R7, R13, R9, 0x2, P2 ;  /* 0x0000000d07097211 */ /* 0x000fca00010f1409 */
[----:B------:R1:W2:Y:S01]  /*11790*/  @P1 LDG.E.LTC128B R23, desc[UR44][R8.64] ;  /* 0x0000002c08171981 */ /* 0x0002a2000c1e1920 */
[----:B------:R-:W-:Y:S01]  /*117a0*/  IADD3 R6, P2, R18, R6, RZ ;  /* 0x0000000612067210 */ /* 0x000fe20007f5e0ff */
[----:B------:R-:W-:Y:S01]  /*117b0*/  BSSY B1, `(.L_x_36) ;  /* 0x0000015000017945 */ /* 0x000fe20003800000 */
[----:B------:R-:W-:Y:S02]  /*117c0*/  MOV R161, UR8 ;  /* 0x0000000800a17c02 */ /* 0x000fe40008000f00 */
[----:B------:R-:W-:Y:S01]  /*117d0*/  ISETP.GT.AND P4, PT, R0, 0x1, P0 ;  /* 0x000000010000780c */ /* 0x000fe20000784270 */
[----:B------:R-:W-:Y:S02]  /*117e0*/  IMAD.X R7, R19, 0x1, R153, P2 ;  /* 0x0000000113077824 */ /* 0x000fe400010e0699 */
[----:B------:R-:W-:Y:S02]  /*117f0*/  IMAD.SHL.U32 R161, R161, 0x20, RZ ;  /* 0x00000020a1a17824 */ /* 0x000fe400078e00ff */
[----:B------:R-:W-:-:S04]  /*11800*/  IMAD.WIDE.U32 R6, R22, UR42, R6 ;  /* 0x0000002a16067c25 */ /* 0x000fc8000f8e0006 */
[----:B------:R-:W-:Y:S01]  /*11810*/  IMAD.IADD R7, R159, 0x1, R7 ;  /* 0x000000019f077824 */ /* 0x000fe200078e0207 */
[----:B-1----:R-:W-:-:S04]  /*11820*/  LEA R8, P2, R6, R12, 0x2 ;  /* 0x0000000c06087211 */ /* 0x002fc800078410ff */
[----:B------:R-:W-:Y:S01]  /*11830*/  LEA.HI.X R9, R6, R13, R7, 0x2, P2 ;  /* 0x0000000d06097211 */ /* 0x000fe200010f1407 */
[----:B------:R-:W-:Y:S01]  /*11840*/  IMAD.U32 R6, RZ, RZ, UR8 ;  /* 0x00000008ff067e24 */ /* 0x000fe2000f8e00ff */
[----:B--2---:R-:W-:-:S05]  /*11850*/  LOP3.LUT R153, R23, 0xffffe000, RZ, 0xc0, !PT ;  /* 0xffffe00017997812 */ /* 0x004fca00078ec0ff */
[----:B------:R-:W-:-:S04]  /*11860*/  FMUL R153, R153, R16 ;  /* 0x0000001099997220 */ /* 0x000fc80000400000 */
[----:B---3--:R-:W-:Y:S01]  /*11870*/  FFMA R153, R160, R2, R153 ;  /* 0x00000002a0997223 */ /* 0x008fe20000000099 */
[----:B------:R-:W-:-:S04]  /*11880*/  IMAD.U32 R160, RZ, RZ, UR9 ;  /* 0x00000009ffa07e24 */ /* 0x000fc8000f8e00ff */
[----:B------:R-:W-:Y:S02]  /*11890*/  F2FP.TF32.F32.PACK_B R153, R153 ;  /* 0x00000099ff99723e */ /* 0x000fe400024050ff */
[----:B------:R-:W-:Y:S02]  /*118a0*/  SHF.L.U64.HI R160, R6, 0x5, R160 ;  /* 0x0000000506a07819 */ /* 0x000fe400000102a0 */
[----:B------:R-:W-:-:S04]  /*118b0*/  IADD3 R6, P2, R161, R4, RZ ;  /* 0x00000004a1067210 */ /* 0x000fc80007f5e0ff */
[----:B------:R-:W-:-:S05]  /*118c0*/  IADD3.X R7, R160, R5, RZ, P2, !PT ;  /* 0x00000005a0077210 */ /* 0x000fca00017fe4ff */
[----:B------:R1:W-:Y:S01]  /*118d0*/  @P1 STG.E desc[UR44][R6.64], R153 ;  /* 0x0000009906001986 */ /* 0x0003e2000c10192c */
[----:B------:R-:W-:Y:S05]  /*118e0*/  @!P4 BRA `(.L_x_37) ;  /* 0x000000000004c947 */ /* 0x000fea0003800000 */
[----:B------:R2:W5:Y:S02]  /*118f0*/  LDG.E.LTC128B R23, desc[UR44][R8.64+0x4] ;  /* 0x0000042c08177981 */ /* 0x000564000c1e1920 */
.L_x_37:
[----:B------:R-:W-:Y:S05]  /*11900*/  BSYNC B1 ;  /* 0x0000000000017941 */ /* 0x000fea0003800000 */
.L_x_36:
[----:B------:R-:W3:Y:S01]  /*11910*/  LDL.LU R162, [R1+0xc] ;  /* 0x00000c0001a27983 */ /* 0x000ee20000300800 */
[----:B-1---5:R-:W-:Y:S01]  /*11920*/  LOP3.LUT R153, R23, 0xffffe000, RZ, 0xc0, !PT ;  /* 0xffffe00017997812 */ /* 0x022fe200078ec0ff */
[----:B------:R-:W-:Y:S01]  /*11930*/  BSSY B1, `(.L_x_38) ;  /* 0x0000009000017945 */ /* 0x000fe20003800000 */
[----:B------:R-:W-:-:S03]  /*11940*/  ISETP.GT.AND P1, PT, R0, 0x8, P3 ;  /* 0x000000080000780c */ /* 0x000fc60001f24270 */
[----:B------:R-:W-:-:S04]  /*11950*/  FMUL R153, R153, R16 ;  /* 0x0000001099997220 */ /* 0x000fc80000400000 */
[----:B---3--:R-:W-:-:S05]  /*11960*/  FFMA R153, R162, R2, R153 ;  /* 0x00000002a2997223 */ /* 0x008fca0000000099 */
[----:B------:R-:W-:-:S05]  /*11970*/  F2FP.TF32.F32.PACK_B R153, R153 ;  /* 0x00000099ff99723e */ /* 0x000fca00024050ff */
[----:B------:R1:W-:Y:S02]  /*11980*/  @P4 STG.E desc[UR44][R6.64+0x4], R153 ;  /* 0x0000049906004986 */ /* 0x0003e4000c10192c */
[----:B-1----:R-:W-:Y:S01]  /*11990*/  IMAD.MOV.U32 R153, RZ, RZ, R23 ;  /* 0x000000ffff997224 */ /* 0x002fe200078e0017 */
[----:B------:R-:W-:Y:S06]  /*119a0*/  @!P1 BRA `(.L_x_39) ;  /* 0x0000000000049947 */ /* 0x000fec0003800000 */
[----:B------:R1:W5:Y:S02]  /*119b0*/  LDG.E.LTC128B R153, desc[UR44][R10.64+0x20] ;  /* 0x0000202c0a997981 */ /* 0x000364000c1e1920 */
.L_x_39:
[----:B------:R-:W-:Y:S05]  /*119c0*/  BSYNC B1 ;  /* 0x0000000000017941 */ /* 0x000fea0003800000 */
.L_x_38:
[----:B------:R-:W3:Y:S01]  /*119d0*/  LDL.LU R162, [R1+0x10] ;  /* 0x0000100001a27983 */ /* 0x000ee20000300800 */
[----:B-----5:R-:W-:Y:S01]  /*119e0*/  LOP3.LUT R23, R153, 0xffffe000, RZ, 0xc0, !PT ;  /* 0xffffe00099177812 */ /* 0x020fe200078ec0ff */
[----:B------:R-:W-:Y:S01]  /*119f0*/  BSSY B1, `(.L_x_40) ;  /* 0x0000008000017945 */ /* 0x000fe20003800000 */
[----:B------:R-:W-:-:S03]  /*11a00*/  ISETP.GT.AND P2, PT, R0, 0x9, P3 ;  /* 0x000000090000780c */ /* 0x000fc60001f44270 */
[----:B------:R-:W-:-:S04]  /*11a10*/  FMUL R23, R23, R16 ;  /* 0x0000001017177220 */ /* 0x000fc80000400000 */
[----:B---3--:R-:W-:-:S05]  /*11a20*/  FFMA R23, R162, R2, R23 ;  /* 0x00000002a2177223 */ /* 0x008fca0000000017 */
[----:B------:R-:W-:-:S05]  /*11a30*/  F2FP.TF32.F32.PACK_B R23, R23 ;  /* 0x00000017ff17723e */ /* 0x000fca00024050ff */
[----:B------:R3:W-:Y:S01]  /*11a40*/  @P1 STG.E desc[UR44][R4.64+0x20], R23 ;  /* 0x0000201704001986 */ /* 0x0007e2000c10192c */
[----:B------:R-:W-:Y:S05]  /*11a50*/  @!P2 BRA `(.L_x_41) ;  /* 0x000000000004a947 */ /* 0x000fea0003800000 */
[----:B------:R4:W5:Y:S02]  /*11a60*/  LDG.E.LTC128B R153, desc[UR44][R10.64+0x24] ;  /* 0x0000242c0a997981 */ /* 0x000964000c1e1920 */
.L_x_41:
[----:B------:R-:W-:Y:S05]  /*11a70*/  BSYNC B1 ;  /* 0x0000000000017941 */ /* 0x000fea0003800000 */
.L_x_40:
[----:B------:R-:W2:Y:S01]  /*11a80*/  LDL.LU R162, [R1+0x14] ;  /* 0x0000140001a27983 */ /* 0x000ea20000300800 */
[----:B---3-5:R-:W-:Y:S01]  /*11a90*/  LOP3.LUT R23, R153, 0xffffe000, RZ, 0xc0, !PT ;  /* 0xffffe00099177812 */ /* 0x028fe200078ec0ff */
[----:B------:R-:W-:Y:S01]  /*11aa0*/  BSSY B1, `(.L_x_42) ;  /* 0x0000008000017945 */ /* 0x000fe20003800000 */
[----:B------:R-:W-:-:S03]  /*11ab0*/  ISETP.GT.AND P1, PT, R0, 0x8, P0 ;  /* 0x000000080000780c */ /* 0x000fc60000724270 */
[----:B------:R-:W-:-:S04]  /*11ac0*/  FMUL R23, R23, R16 ;  /* 0x0000001017177220 */ /* 0x000fc80000400000 */
[----:B--2---:R-:W-:-:S05]  /*11ad0*/  FFMA R23, R162, R2, R23 ;  /* 0x00000002a2177223 */ /* 0x004fca0000000017 */
[----:B------:R-:W-:-:S05]  /*11ae0*/  F2FP.TF32.F32.PACK_B R23, R23 ;  /* 0x00000017ff17723e */ /* 0x000fca00024050ff */
[----:B------:R2:W-:Y:S01]  /*11af0*/  @P2 STG.E desc[UR44][R4.64+0x24], R23 ;  /* 0x0000241704002986 */ /* 0x0005e2000c10192c */
[----:B------:R-:W-:Y:S05]  /*11b00*/  @!P1 BRA `(.L_x_43) ;  /* 0x0000000000049947 */ /* 0x000fea0003800000 */
[----:B------:R3:W5:Y:S02]  /*11b10*/  LDG.E.LTC128B R153, desc[UR44][R8.64+0x20] ;  /* 0x0000202c08997981 */ /* 0x000764000c1e1920 */
.L_x_43:
[----:B------:R-:W-:Y:S05]  /*11b20*/  BSYNC B1 ;  /* 0x0000000000017941 */ /* 0x000fea0003800000 */
.L_x_42:
[----:B------:R-:W4:Y:S01]  /*11b30*/  LDL.LU R162, [R1+0x18] ;  /* 0x0000180001a27983 */ /* 0x000f220000300800 */
[----:B--2--5:R-:W-:Y:S01]  /*11b40*/  LOP3.LUT R23, R153, 0xffffe000, RZ, 0xc0, !PT ;  /* 0xffffe00099177812 */ /* 0x024fe200078ec0ff */
[----:B------:R-:W-:Y:S01]  /*11b50*/  BSSY B1, `(.L_x_44) ;  /* 0x0000008000017945 */ /* 0x000fe20003800000 */
[----:B------:R-:W-:-:S03]  /*11b60*/  ISETP.GT.AND P2, PT, R0, 0x9, P0 ;  /* 0x000000090000780c */ /* 0x000fc60000744270 */
[----:B------:R-:W-:-:S04]  /*11b70*/  FMUL R23, R23, R16 ;  /* 0x0000001017177220 */ /* 0x000fc80000400000 */
[----:B----4-:R-:W-:-:S05]  /*11b80*/  FFMA R23, R162, R2, R23 ;  /* 0x00000002a2177223 */ /* 0x010fca0000000017 */
[----:B------:R-:W-:-:S05]  /*11b90*/  F2FP.TF32.F32.PACK_B R23, R23 ;  /* 0x00000017ff17723e */ /* 0x000fca00024050ff */
[----:B------:R2:W-:Y:S01]  /*11ba0*/  @P1 STG.E desc[UR44][R6.64+0x20], R23 ;  /* 0x0000201706001986 */ /* 0x0005e2000c10192c */
[----:B------:R-:W-:Y:S05]  /*11bb0*/  @!P2 BRA `(.L_x_45) ;  /* 0x000000000004a947 */ /* 0x000fea0003800000 */
[----:B------:R4:W5:Y:S02]  /*11bc0*/  LDG.E.LTC128B R153, desc[UR44][R8.64+0x24] ;  /* 0x0000242c08997981 */ /* 0x000964000c1e1920 */
.L_x_45:
[----:B------:R-:W-:Y:S05]  /*11bd0*/  BSYNC B1 ;  /* 0x0000000000017941 */ /* 0x000fea0003800000 */
.L_x_44:
[----:B------:R-:W3:Y:S01]  /*11be0*/  LDL.LU R162, [R1+0x1c] ;  /* 0x00001c0001a27983 */ /* 0x000ee20000300800 */
[----:B--2--5:R-:W-:Y:S01]  /*11bf0*/  LOP3.LUT R23, R153, 0xffffe000, RZ, 0xc0, !PT ;  /* 0xffffe00099177812 */ /* 0x024fe200078ec0ff */
        /* <DEDUP_REMOVED lines=8> */
.L_x_47:
[----:B------:R-:W-:Y:S05]  /*11c80*/  BSYNC B1 ;  /* 0x0000000000017941 */ /* 0x000fea0003800000 */
.L_x_46:
        /* <DEDUP_REMOVED lines=10> */
.L_x_49:
[----:B------:R-:W-:Y:S05]  /*11d30*/  BSYNC B1 ;  /* 0x0000000000017941 */ /* 0x000fea0003800000 */
.L_x_48:
        /* <DEDUP_REMOVED lines=10> */
.L_x_51:
[----:B------:R-:W-:Y:S05]  /*11de0*/  BSYNC B1 ;  /* 0x0000000000017941 */ /* 0x000fea0003800000 */
.L_x_50:
        /* <DEDUP_REMOVED lines=10> */
.L_x_53:
[----:B------:R-:W-:Y:S05]  /*11e90*/  BSYNC B1 ;  /* 0x0000000000017941 */ /* 0x000fea0003800000 */
.L_x_52:
        /* <DEDUP_REMOVED lines=10> */
.L_x_55:
[----:B------:R-:W-:Y:S05]  /*11f40*/  BSYNC B1 ;  /* 0x0000000000017941 */ /* 0x000fea0003800000 */
.L_x_54:
        /* <DEDUP_REMOVED lines=10> */
.L_x_57:
[----:B------:R-:W-:Y:S05]  /*11ff0*/  BSYNC B1 ;  /* 0x0000000000017941 */ /* 0x000fea0003800000 */
.L_x_56:
        /* <DEDUP_REMOVED lines=10> */
.L_x_59:
[----:B------:R-:W-:Y:S05]  /*120a0*/  BSYNC B1 ;  /* 0x0000000000017941 */ /* 0x000fea0003800000 */
.L_x_58:
        /* <DEDUP_REMOVED lines=10> */
.L_x_61:
[----:B------:R-:W-:Y:S05]  /*12150*/  BSYNC B1 ;  /* 0x0000000000017941 */ /* 0x000fea0003800000 */
.L_x_60:
        /* <DEDUP_REMOVED lines=10> */
.L_x_63:
[----:B------:R-:W-:Y:S05]  /*12200*/  BSYNC B1 ;  /* 0x0000000000017941 */ /* 0x000fea0003800000 */
.L_x_62:
        /* <DEDUP_REMOVED lines=10> */
.L_x_65:
[----:B------:R-:W-:Y:S05]  /*122b0*/  BSYNC B1 ;  /* 0x0000000000017941 */ /* 0x000fea0003800000 */
.L_x_64:
        /* <DEDUP_REMOVED lines=10> */
.L_x_67:
[----:B------:R-:W-:Y:S05]  /*12360*/  BSYNC B1 ;  /* 0x0000000000017941 */ /* 0x000fea0003800000 */
.L_x_66:
        /* <DEDUP_REMOVED lines=10> */
.L_x_69:
[----:B------:R-:W-:Y:S05]  /*12410*/  BSYNC B1 ;  /* 0x0000000000017941 */ /* 0x000fea0003800000 */
.L_x_68:
        /* <DEDUP_REMOVED lines=10> */
.L_x_71:
[----:B------:R-:W-:Y:S05]  /*124c0*/  BSYNC B1 ;  /* 0x0000000000017941 */ /* 0x000fea0003800000 */
.L_x_70:
        /* <DEDUP_REMOVED lines=10> */
.L_x_73:
[----:B------:R-:W-:Y:S05]  /*12570*/  BSYNC B1 ;  /* 0x0000000000017941 */ /* 0x000fea0003800000 */
.L_x_72:
        /* <DEDUP_REMOVED lines=10> */
.L_x_75:
[----:B------:R-:W-:Y:S05]  /*12620*/  BSYNC B1 ;  /* 0x0000000000017941 */ /* 0x000fea0003800000 */
.L_x_74:
        /* <DEDUP_REMOVED lines=10> */
.L_x_77:
[----:B------:R-:W-:Y:S05]  /*126d0*/  BSYNC B1 ;  /* 0x0000000000017941 */ /* 0x000fea0003800000 */
.L_x_76:
        /* <DEDUP_REMOVED lines=10> */
.L_x_79:
[----:B------:R-:W-:Y:S05]  /*12780*/  BSYNC B1 ;  /* 0x0000000000017941 */ /* 0x000fea0003800000 */
.L_x_78:
        /* <DEDUP_REMOVED lines=10> */
.L_x_81:
[----:B------:R-:W-:Y:S05]  /*12830*/  BSYNC B1 ;  /* 0x0000000000017941 */ /* 0x000fea0003800000 */
.L_x_80:
        /* <DEDUP_REMOVED lines=10> */
.L_x_83:
[----:B------:R-:W-:Y:S05]  /*128e0*/  BSYNC B1 ;  /* 0x0000000000017941 */ /* 0x000fea0003800000 */
.L_x_82:
        /* <DEDUP_REMOVED lines=10> */
.L_x_85:
[----:B------:R-:W-:Y:S05]  /*12990*/  BSYNC B1 ;  /* 0x0000000000017941 */ /* 0x000fea0003800000 */
.L_x_84:
        /* <DEDUP_REMOVED lines=10> */
.L_x_87:
[----:B------:R-:W-:Y:S05]  /*12a40*/  BSYNC B1 ;  /* 0x0000000000017941 */ /* 0x000fea0003800000 */
.L_x_86:
        /* <DEDUP_REMOVED lines=10> */
.L_x_89:
[----:B------:R-:W-:Y:S05]  /*12af0*/  BSYNC B1 ;  /* 0x0000000000017941 */ /* 0x000fea0003800000 */
.L_x_88:
        /* <DEDUP_REMOVED lines=10> */
.L_x_91:
[----:B------:R-:W-:Y:S05]  /*12ba0*/  BSYNC B1 ;  /* 0x0000000000017941 */ /* 0x000fea0003800000 */
.L_x_90:
        /* <DEDUP_REMOVED lines=10> */
.L_x_93:
[----:B------:R-:W-:Y:S05]  /*12c50*/  BSYNC B1 ;  /* 0x0000000000017941 */ /* 0x000fea0003800000 */
.L_x_92:
        /* <DEDUP_REMOVED lines=10> */
.L_x_95:
[----:B------:R-:W-:Y:S05]  /*12d00*/  BSYNC B1 ;  /* 0x0000000000017941 */ /* 0x000fea0003800000 */
.L_x_94:
        /* <DEDUP_REMOVED lines=10> */
.L_x_97:
[----:B------:R-:W-:Y:S05]  /*12db0*/  BSYNC B1 ;  /* 0x0000000000017941 */ /* 0x000fea0003800000 */
.L_x_96:
        /* <DEDUP_REMOVED lines=10> */
.L_x_99:
[----:B------:R-:W-:Y:S05]  /*12e60*/  BSYNC B1 ;  /* 0x0000000000017941 */ /* 0x000fea0003800000 */
.L_x_98:
        /* <DEDUP_REMOVED lines=10> */
.L_x_101:
[----:B------:R-:W-:Y:S05]  /*12f10*/  BSYNC B1 ;  /* 0x0000000000017941 */ /* 0x000fea0003800000 */
.L_x_100:
        /* <DEDUP_REMOVED lines=10> */
.L_x_103:
[----:B------:R-:W-:Y:S05]  /*12fc0*/  BSYNC B1 ;  /* 0x0000000000017941 */ /* 0x000fea0003800000 */
.L_x_102:
        /* <DEDUP_REMOVED lines=10> */
.L_x_105:
[----:B------:R-:W-:Y:S05]  /*13070*/  BSYNC B1 ;  /* 0x0000000000017941 */ /* 0x000fea0003800000 */
.L_x_104:
        /* <DEDUP_REMOVED lines=10> */
.L_x_107:
[----:B------:R-:W-:Y:S05]  /*13120*/  BSYNC B1 ;  /* 0x0000000000017941 */ /* 0x000fea0003800000 */
.L_x_106:
        /* <DEDUP_REMOVED lines=10> */
.L_x_109:
[----:B------:R-:W-:Y:S05]  /*131d0*/  BSYNC B1 ;  /* 0x0000000000017941 */ /* 0x000fea0003800000 */
.L_x_108:
        /* <DEDUP_REMOVED lines=10> */
.L_x_111:
[----:B------:R-:W-:Y:S05]  /*13280*/  BSYNC B1 ;  /* 0x0000000000017941 */ /* 0x000fea0003800000 */
.L_x_110:
        /* <DEDUP_REMOVED lines=10> */
.L_x_113:
[----:B------:R-:W-:Y:S05]  /*13330*/  BSYNC B1 ;  /* 0x0000000000017941 */ /* 0x000fea0003800000 */
.L_x_112:
        /* <DEDUP_REMOVED lines=10> */
.L_x_115:
[----:B------:R-:W-:Y:S05]  /*133e0*/  BSYNC B1 ;  /* 0x0000000000017941 */ /* 0x000fea0003800000 */
.L_x_114:
        /* <DEDUP_REMOVED lines=10> */
.L_x_117:
[----:B------:R-:W-:Y:S05]  /*13490*/  BSYNC B1 ;  /* 0x0000000000017941 */ /* 0x000fea0003800000 */
.L_x_116:
        /* <DEDUP_REMOVED lines=10> */
.L_x_119:
[----:B------:R-:W-:Y:S05]  /*13540*/  BSYNC B1 ;  /* 0x0000000000017941 */ /* 0x000fea0003800000 */
.L_x_118:
        /* <DEDUP_REMOVED lines=10> */
.L_x_121:
[----:B------:R-:W-:Y:S05]  /*135f0*/  BSYNC B1 ;  /* 0x0000000000017941 */ /* 0x000fea0003800000 */
.L_x_120:
        /* <DEDUP_REMOVED lines=10> */
.L_x_123:
[----:B------:R-:W-:Y:S05]  /*136a0*/  BSYNC B1 ;  /* 0x0000000000017941 */ /* 0x000fea0003800000 */
.L_x_122:
        /* <DEDUP_REMOVED lines=10> */
.L_x_125:
[----:B------:R-:W-:Y:S05]  /*13750*/  BSYNC B1 ;  /* 0x0000000000017941 */ /* 0x000fea0003800000 */
.L_x_124:
        /* <DEDUP_REMOVED lines=10> */
.L_x_127:
[----:B------:R-:W-:Y:S05]  /*13800*/  BSYNC B1 ;  /* 0x0000000000017941 */ /* 0x000fea0003800000 */
.L_x_126:
        /* <DEDUP_REMOVED lines=10> */
.L_x_129:
[----:B------:R-:W-:Y:S05]  /*138b0*/  BSYNC B1 ;  /* 0x0000000000017941 */ /* 0x000fea0003800000 */
.L_x_128:
        /* <DEDUP_REMOVED lines=10> */
.L_x_131:
[----:B------:R-:W-:Y:S05]  /*13960*/  BSYNC B1 ;  /* 0x0000000000017941 */ /* 0x000fea0003800000 */
.L_x_130:
        /* <DEDUP_REMOVED lines=10> */
.L_x_133:
[----:B------:R-:W-:Y:S05]  /*13a10*/  BSYNC B1 ;  /* 0x0000000000017941 */ /* 0x000fea0003800000 */
.L_x_132:
        /* <DEDUP_REMOVED lines=10> */
.L_x_135:
[----:B------:R-:W-:Y:S05]  /*13ac0*/  BSYNC B1 ;  /* 0x0000000000017941 */ /* 0x000fea0003800000 */
.L_x_134:
        /* <DEDUP_REMOVED lines=10> */
.L_x_137:
[----:B------:R-:W-:Y:S05]  /*13b70*/  BSYNC B1 ;  /* 0x0000000000017941 */ /* 0x000fea0003800000 */
.L_x_136:
        /* <DEDUP_REMOVED lines=10> */
.L_x_139:
[----:B------:R-:W-:Y:S05]  /*13c20*/  BSYNC B1 ;  /* 0x0000000000017941 */ /* 0x000fea0003800000 */
.L_x_138:
        /* <DEDUP_REMOVED lines=10> */
.L_x_141:
[----:B------:R-:W-:Y:S05]  /*13cd0*/  BSYNC B1 ;  /* 0x0000000000017941 */ /* 0x000fea0003800000 */
.L_x_140:
        /* <DEDUP_REMOVED lines=10> */
.L_x_143:
[----:B------:R-:W-:Y:S05]  /*13d80*/  BSYNC B1 ;  /* 0x0000000000017941 */ /* 0x000fea0003800000 */
.L_x_142:
        /* <DEDUP_REMOVED lines=10> */
.L_x_145:
[----:B------:R-:W-:Y:S05]  /*13e30*/  BSYNC B1 ;  /* 0x0000000000017941 */ /* 0x000fea0003800000 */
.L_x_144:
        /* <DEDUP_REMOVED lines=10> */
.L_x_147:
[----:B------:R-:W-:Y:S05]  /*13ee0*/  BSYNC B1 ;  /* 0x0000000000017941 */ /* 0x000fea0003800000 */
.L_x_146:
        /* <DEDUP_REMOVED lines=10> */
.L_x_149:
[----:B------:R-:W-:Y:S05]  /*13f90*/  BSYNC B1 ;  /* 0x0000000000017941 */ /* 0x000fea0003800000 */
.L_x_148:
        /* <DEDUP_REMOVED lines=10> */
.L_x_151:
[----:B------:R-:W-:Y:S05]  /*14040*/  BSYNC B1 ;  /* 0x0000000000017941 */ /* 0x000fea0003800000 */
.L_x_150:
        /* <DEDUP_REMOVED lines=10> */
.L_x_153:
[----:B------:R-:W-:Y:S05]  /*140f0*/  BSYNC B1 ;  /* 0x0000000000017941 */ /* 0x000fea0003800000 */
.L_x_152:
        /* <DEDUP_REMOVED lines=10> */
.L_x_155:
[----:B------:R-:W-:Y:S05]  /*141a0*/  BSYNC B1 ;  /* 0x0000000000017941 */ /* 0x000fea0003800000 */
.L_x_154:
        /* <DEDUP_REMOVED lines=10> */
.L_x_157:
[----:B------:R-:W-:Y:S05]  /*14250*/  BSYNC B1 ;  /* 0x0000000000017941 */ /* 0x000fea0003800000 */
.L_x_156:
        /* <DEDUP_REMOVED lines=10> */
.L_x_159:
[----:B------:R-:W-:Y:S05]  /*14300*/  BSYNC B1 ;  /* 0x0000000000017941 */ /* 0x000fea0003800000 */
.L_x_158:
        /* <DEDUP_REMOVED lines=10> */
.L_x_161:
[----:B------:R-:W-:Y:S05]  /*143b0*/  BSYNC B1 ;  /* 0x0000000000017941 */ /* 0x000fea0003800000 */
.L_x_160:
        /* <DEDUP_REMOVED lines=10> */
.L_x_163:
[----:B------:R-:W-:Y:S05]  /*14460*/  BSYNC B1 ;  /* 0x0000000000017941 */ /* 0x000fea0003800000 */
.L_x_162:
        /* <DEDUP_REMOVED lines=10> */
.L_x_165:
[----:B------:R-:W-:Y:S05]  /*14510*/  BSYNC B1 ;  /* 0x0000000000017941 */ /* 0x000fea0003800000 */
.L_x_164:
        /* <DEDUP_REMOVED lines=10> */
.L_x_167:
[----:B------:R-:W-:Y:S05]  /*145c0*/  BSYNC B1 ;  /* 0x0000000000017941 */ /* 0x000fea0003800000 */
.L_x_166:
        /* <DEDUP_REMOVED lines=10> */
.L_x_169:
[----:B------:R-:W-:Y:S05]  /*14670*/  BSYNC B1 ;  /* 0x0000000000017941 */ /* 0x000fea0003800000 */
.L_x_168:
        /* <DEDUP_REMOVED lines=10> */
.L_x_171:
[----:B------:R-:W-:Y:S05]  /*14720*/  BSYNC B1 ;  /* 0x0000000000017941 */ /* 0x000fea0003800000 */
.L_x_170:
        /* <DEDUP_REMOVED lines=10> */
.L_x_173:
[----:B------:R-:W-:Y:S05]  /*147d0*/  BSYNC B1 ;  /* 0x0000000000017941 */ /* 0x000fea0003800000 */
.L_x_172:
        /* <DEDUP_REMOVED lines=10> */
.L_x_175:
[----:B------:R-:W-:Y:S05]  /*14880*/  BSYNC B1 ;  /* 0x0000000000017941 */ /* 0x000fea0003800000 */
.L_x_174:
        /* <DEDUP_REMOVED lines=10> */
.L_x_177:
[----:B------:R-:W-:Y:S05]  /*14930*/  BSYNC B1 ;  /* 0x0000000000017941 */ /* 0x000fea0003800000 */
.L_x_176:
        /* <DEDUP_REMOVED lines=10> */
.L_x_179:
[----:B------:R-:W-:Y:S05]  /*149e0*/  BSYNC B1 ;  /* 0x0000000000017941 */ /* 0x000fea0003800000 */
.L_x_178:
        /* <DEDUP_REMOVED lines=10> */
.L_x_181:
[----:B------:R-:W-:Y:S05]  /*14a90*/  BSYNC B1 ;  /* 0x0000000000017941 */ /* 0x000fea0003800000 */
.L_x_180:
        /* <DEDUP_REMOVED lines=10> */
.L_x_183:
[----:B------:R-:W-:Y:S05]  /*14b40*/  BSYNC B1 ;  /* 0x0000000000017941 */ /* 0x000fea0003800000 */
.L_x_182:
        /* <DEDUP_REMOVED lines=10> */
.L_x_185:
[----:B------:R-:W-:Y:S05]  /*14bf0*/  BSYNC B1 ;  /* 0x0000000000017941 */ /* 0x000fea0003800000 */
.L_x_184:
        /* <DEDUP_REMOVED lines=10> */
.L_x_187:
[----:B------:R-:W-:Y:S05]  /*14ca0*/  BSYNC B1 ;  /* 0x0000000000017941 */ /* 0x000fea0003800000 */
.L_x_186:
        /* <DEDUP_REMOVED lines=10> */
.L_x_189:
[----:B------:R-:W-:Y:S05]  /*14d50*/  BSYNC B1 ;  /* 0x0000000000017941 */ /* 0x000fea0003800000 */
.L_x_188:
        /* <DEDUP_REMOVED lines=10> */
.L_x_191:
[----:B------:R-:W-:Y:S05]  /*14e00*/  BSYNC B1 ;  /* 0x0000000000017941 */ /* 0x000fea0003800000 */
.L_x_190:
        /* <DEDUP_REMOVED lines=10> */
.L_x_193:
[----:B------:R-:W-:Y:S05]  /*14eb0*/  BSYNC B1 ;  /* 0x0000000000017941 */ /* 0x000fea0003800000 */
.L_x_192:
        /* <DEDUP_REMOVED lines=10> */
.L_x_195:
[----:B------:R-:W-:Y:S05]  /*14f60*/  BSYNC B1 ;  /* 0x0000000000017941 */ /* 0x000fea0003800000 */
.L_x_194:
        /* <DEDUP_REMOVED lines=10> */
.L_x_197:
[----:B------:R-:W-:Y:S05]  /*15010*/  BSYNC B1 ;  /* 0x0000000000017941 */ /* 0x000fea0003800000 */
.L_x_196:
        /* <DEDUP_REMOVED lines=10> */
.L_x_199:
[----:B------:R-:W-:Y:S05]  /*150c0*/  BSYNC B1 ;  /* 0x0000000000017941 */ /* 0x000fea0003800000 */
.L_x_198:
        /* <DEDUP_REMOVED lines=10> */
.L_x_201:
[----:B------:R-:W-:Y:S05]  /*15170*/  BSYNC B1 ;  /* 0x0000000000017941 */ /* 0x000fea0003800000 */
.L_x_200:
        /* <DEDUP_REMOVED lines=10> */
.L_x_203:
[----:B------:R-:W-:Y:S05]  /*15220*/  BSYNC B1 ;  /* 0x0000000000017941 */ /* 0x000fea0003800000 */
.L_x_202:
        /* <DEDUP_REMOVED lines=10> */
.L_x_205:
[----:B------:R-:W-:Y:S05]  /*152d0*/  BSYNC B1 ;  /* 0x0000000000017941 */ /* 0x000fea0003800000 */
.L_x_204:
        /* <DEDUP_REMOVED lines=10> */
.L_x_207:
[----:B------:R-:W-:Y:S05]  /*15380*/  BSYNC B1 ;  /* 0x0000000000017941 */ /* 0x000fea0003800000 */
.L_x_206:
        /* <DEDUP_REMOVED lines=10> */
.L_x_209:
[----:B------:R-:W-:Y:S05]  /*15430*/  BSYNC B1 ;  /* 0x0000000000017941 */ /* 0x000fea0003800000 */
.L_x_208:
        /* <DEDUP_REMOVED lines=10> */
.L_x_211:
[----:B------:R-:W-:Y:S05]  /*154e0*/  BSYNC B1 ;  /* 0x0000000000017941 */ /* 0x000fea0003800000 */
.L_x_210:
        /* <DEDUP_REMOVED lines=10> */
.L_x_213:
[----:B------:R-:W-:Y:S05]  /*15590*/  BSYNC B1 ;  /* 0x0000000000017941 */ /* 0x000fea0003800000 */
.L_x_212:
        /* <DEDUP_REMOVED lines=10> */
.L_x_215:
[----:B------:R-:W-:Y:S05]  /*15640*/  BSYNC B1 ;  /* 0x0000000000017941 */ /* 0x000fea0003800000 */
.L_x_214:
        /* <DEDUP_REMOVED lines=10> */
.L_x_217:
[----:B------:R-:W-:Y:S05]  /*156f0*/  BSYNC B1 ;  /* 0x0000000000017941 */ /* 0x000fea0003800000 */
.L_x_216:
        /* <DEDUP_REMOVED lines=10> */
.L_x_219:
[----:B------:R-:W-:Y:S05]  /*157a0*/  BSYNC B1 ;  /* 0x0000000000017941 */ /* 0x000fea0003800000 */
.L_x_218:
        /* <DEDUP_REMOVED lines=10> */
.L_x_221:
[----:B------:R-:W-:Y:S05]  /*15850*/  BSYNC B1 ;  /* 0x0000000000017941 */ /* 0x000fea0003800000 */
.L_x_220:
        /* <DEDUP_REMOVED lines=10> */
.L_x_223:
[----:B------:R-:W-:Y:S05]  /*15900*/  BSYNC B1 ;  /* 0x0000000000017941 */ /* 0x000fea0003800000 */
.L_x_222:
        /* <DEDUP_REMOVED lines=10> */
.L_x_225:
[----:B------:R-:W-:Y:S05]  /*159b0*/  BSYNC B1 ;  /* 0x0000000000017941 */ /* 0x000fea0003800000 */
.L_x_224:
        /* <DEDUP_REMOVED lines=10> */
.L_x_227:
[----:B------:R-:W-:Y:S05]  /*15a60*/  BSYNC B1 ;  /* 0x0000000000017941 */ /* 0x000fea0003800000 */
.L_x_226:
        /* <DEDUP_REMOVED lines=10> */
.L_x_229:
[----:B------:R-:W-:Y:S05]  /*15b10*/  BSYNC B1 ;  /* 0x0000000000017941 */ /* 0x000fea0003800000 */
.L_x_228:
        /* <DEDUP_REMOVED lines=10> */
.L_x_231:
[----:B------:R-:W-:Y:S05]  /*15bc0*/  BSYNC B1 ;  /* 0x0000000000017941 */ /* 0x000fea0003800000 */
.L_x_230:
        /* <DEDUP_REMOVED lines=10> */
.L_x_233:
[----:B------:R-:W-:Y:S05]  /*15c70*/  BSYNC B1 ;  /* 0x0000000000017941 */ /* 0x000fea0003800000 */
.L_x_232:
        /* <DEDUP_REMOVED lines=10> */
.L_x_235:
[----:B------:R-:W-:Y:S05]  /*15d20*/  BSYNC B1 ;  /* 0x0000000000017941 */ /* 0x000fea0003800000 */
.L_x_234:
        /* <DEDUP_REMOVED lines=10> */
.L_x_237:
[----:B------:R-:W-:Y:S05]  /*15dd0*/  BSYNC B1 ;  /* 0x0000000000017941 */ /* 0x000fea0003800000 */
.L_x_236:
        /* <DEDUP_REMOVED lines=10> */
.L_x_239:
[----:B------:R-:W-:Y:S05]  /*15e80*/  BSYNC B1 ;  /* 0x0000000000017941 */ /* 0x000fea0003800000 */
.L_x_238:
        /* <DEDUP_REMOVED lines=10> */
.L_x_241:
[----:B------:R-:W-:Y:S05]  /*15f30*/  BSYNC B1 ;  /* 0x0000000000017941 */ /* 0x000fea0003800000 */
.L_x_240:
        /* <DEDUP_REMOVED lines=10> */
.L_x_243:
[----:B------:R-:W-:Y:S05]  /*15fe0*/  BSYNC B1 ;  /* 0x0000000000017941 */ /* 0x000fea0003800000 */
.L_x_242:
        /* <DEDUP_REMOVED lines=10> */
.L_x_245:
[----:B------:R-:W-:Y:S05]  /*16090*/  BSYNC B1 ;  /* 0x0000000000017941 */ /* 0x000fea0003800000 */
.L_x_244:
        /* <DEDUP_REMOVED lines=10> */
.L_x_247:
[----:B------:R-:W-:Y:S05]  /*16140*/  BSYNC B1 ;  /* 0x0000000000017941 */ /* 0x000fea0003800000 */
.L_x_246:
        /* <DEDUP_REMOVED lines=10> */
.L_x_249:
[----:B------:R-:W-:Y:S05]  /*161f0*/  BSYNC B1 ;  /* 0x0000000000017941 */ /* 0x000fea0003800000 */
.L_x_248:
        /* <DEDUP_REMOVED lines=10> */
.L_x_251:
[----:B------:R-:W-:Y:S05]  /*162a0*/  BSYNC B1 ;  /* 0x0000000000017941 */ /* 0x000fea0003800000 */
.L_x_250:
        /* <DEDUP_REMOVED lines=10> */
.L_x_253:
[----:B------:R-:W-:Y:S05]  /*16350*/  BSYNC B1 ;  /* 0x0000000000017941 */ /* 0x000fea0003800000 */
.L_x_252:
        /* <DEDUP_REMOVED lines=10> */
.L_x_255:
[----:B------:R-:W-:Y:S05]  /*16400*/  BSYNC B1 ;  /* 0x0000000000017941 */ /* 0x000fea0003800000 */
.L_x_254:
        /* <DEDUP_REMOVED lines=10> */
.L_x_257:
[----:B------:R-:W-:Y:S05]  /*164b0*/  BSYNC B1 ;  /* 0x0000000000017941 */ /* 0x000fea0003800000 */
.L_x_256:
        /* <DEDUP_REMOVED lines=10> */
.L_x_259:
[----:B------:R-:W-:Y:S05]  /*16560*/  BSYNC B1 ;  /* 0x0000000000017941 */ /* 0x000fea0003800000 */
.L_x_258:
        /* <DEDUP_REMOVED lines=10> */
.L_x_261:
[----:B------:R-:W-:Y:S05]  /*16610*/  BSYNC B1 ;  /* 0x0000000000017941 */ /* 0x000fea0003800000 */
.L_x_260:
        /* <DEDUP_REMOVED lines=10> */
.L_x_263:
[----:B------:R-:W-:Y:S05]  /*166c0*/  BSYNC B1 ;  /* 0x0000000000017941 */ /* 0x000fea0003800000 */
.L_x_262:
        /* <DEDUP_REMOVED lines=10> */
.L_x_265:
[----:B------:R-:W-:Y:S05]  /*16770*/  BSYNC B1 ;  /* 0x0000000000017941 */ /* 0x000fea0003800000 */
.L_x_264:
        /* <DEDUP_REMOVED lines=10> */
.L_x_267:
[----:B------:R-:W-:Y:S05]  /*16820*/  BSYNC B1 ;  /* 0x0000000000017941 */ /* 0x000fea0003800000 */
.L_x_266:
        /* <DEDUP_REMOVED lines=10> */
.L_x_269:
[----:B------:R-:W-:Y:S05]  /*168d0*/  BSYNC B1 ;  /* 0x0000000000017941 */ /* 0x000fea0003800000 */
.L_x_268:
        /* <DEDUP_REMOVED lines=10> */
.L_x_271:
[----:B------:R-:W-:Y:S05]  /*16980*/  BSYNC B1 ;  /* 0x0000000000017941 */ /* 0x000fea0003800000 */
.L_x_270:
        /* <DEDUP_REMOVED lines=10> */
.L_x_273:
[----:B------:R-:W-:Y:S05]  /*16a30*/  BSYNC B1 ;  /* 0x0000000000017941 */ /* 0x000fea0003800000 */
.L_x_272:
        /* <DEDUP_REMOVED lines=10> */
.L_x_275:
[----:B------:R-:W-:Y:S05]  /*16ae0*/  BSYNC B1 ;  /* 0x0000000000017941 */ /* 0x000fea0003800000 */
.L_x_274:
        /* <DEDUP_REMOVED lines=10> */
.L_x_277:
[----:B------:R-:W-:Y:S05]  /*16b90*/  BSYNC B1 ;  /* 0x0000000000017941 */ /* 0x000fea0003800000 */
.L_x_276:
        /* <DEDUP_REMOVED lines=10> */
.L_x_279:
[----:B------:R-:W-:Y:S05]  /*16c40*/  BSYNC B1 ;  /* 0x0000000000017941 */ /* 0x000fea0003800000 */
.L_x_278:
        /* <DEDUP_REMOVED lines=10> */
.L_x_281:
[----:B------:R-:W-:Y:S05]  /*16cf0*/  BSYNC B1 ;  /* 0x0000000000017941 */ /* 0x000fea0003800000 */
.L_x_280:
[----:B01-34-:R-:W3:Y:S01]  /*16d00*/  LDL.LU R10, [R1+0x1f4] ;  /* 0x0001f400010a7983 */ /* 0x01bee20000300800 */
        /* <DEDUP_REMOVED lines=9> */
.L_x_283:
[----:B------:R-:W-:Y:S05]  /*16da0*/  BSYNC B1 ;  /* 0x0000000000017941 */ /* 0x000fea0003800000 */
.L_x_282:
[----:B------:R-:W3:Y:S01]  /*16db0*/  LDL.LU R10, [R1+0x1f8] ;  /* 0x0001f800010a7983 */ /* 0x000ee20000300800 */
[----:B0----5:R-:W-:Y:S01]  /*16dc0*/  LOP3.LUT R11, R153, 0xffffe000, RZ, 0xc0, !PT ;  /* 0xffffe000990b7812 */ /* 0x021fe200078ec0ff */
[----:B------:R-:W-:Y:S01]  /*16dd0*/  BSSY B1, `(.L_x_284) ;  /* 0x000000b000017945 */ /* 0x000fe20003800000 */
[----:B------:R-:W-:Y:S02]  /*16de0*/  ISETP.GT.AND P1, PT, R0, 0xf9, P0 ;  /* 0x000000f90000780c */ /* 0x000fe40000724270 */
[----:B------:R-:W-:Y:S01]  /*16df0*/  IADD3 R169, P2, R3, 0x80, RZ ;  /* 0x0000008003a97810 */ /* 0x000fe20007f5e0ff */
[----:B------:R-:W-:-:S04]  /*16e00*/  FMUL R11, R11, R16 ;  /* 0x000000100b0b7220 */ /* 0x000fc80000400000 */
[----:B------:R-:W-:Y:S02]  /*16e10*/  IMAD.X R3, RZ, RZ, UR7, P2 ;  /* 0x00000007ff037e24 */ /* 0x000fe400090e06ff */
[----:B---3--:R-:W-:Y:S02]  /*16e20*/  FFMA R11, R10, R2, R11 ;  /* 0x000000020a0b7223 */ /* 0x008fe4000000000b */
[----:B------:R-:W-:-:S03]  /*16e30*/  IMAD R10, R3, R14, RZ ;  /* 0x0000000e030a7224 */ /* 0x000fc600078e02ff */
[----:B------:R-:W-:-:S05]  /*16e40*/  F2FP.TF32.F32.PACK_B R11, R11 ;  /* 0x0000000bff0b723e */ /* 0x000fca00024050ff */
[----:B------:R0:W-:Y:S01]  /*16e50*/  @P4 STG.E desc[UR44][R6.64+0x3e0], R11 ;  /* 0x0003e00b06004986 */ /* 0x0001e2000c10192c */
[----:B------:R-:W-:Y:S05]  /*16e60*/  @!P1 BRA `(.L_x_285) ;  /* 0x0000000000049947 */ /* 0x000fea0003800000 */
[----:B------:R3:W5:Y:S02]  /*16e70*/  LDG.E.LTC128B R153, desc[UR44][R8.64+0x3e4] ;  /* 0x0003e42c08997981 */ /* 0x000764000c1e1920 */
.L_x_285:
[----:B------:R-:W-:Y:S05]  /*16e80*/  BSYNC B1 ;  /* 0x0000000000017941 */ /* 0x000fea0003800000 */
.L_x_284:
[----:B0-----:R-:W4:Y:S01]  /*16e90*/  LDL.LU R11, [R1+0x1fc] ;  /* 0x0001fc00010b7983 */ /* 0x001f220000300800 */
[----:B-----5:R-:W-:Y:S01]  /*16ea0*/  LOP3.LUT R3, R153, 0xffffe000, RZ, 0xc0, !PT ;  /* 0xffffe00099037812 */ /* 0x020fe200078ec0ff */
[C---:B--2---:R-:W-:Y:S01]  /*16eb0*/  IMAD R23, R169.reuse, R15, R10 ;  /* 0x0000000fa9177224 */ /* 0x044fe200078e020a */
[----:B------:R-:W-:Y:S01]  /*16ec0*/  ISETP.GT.AND P0, PT, R158, 0x80, PT ;  /* 0x000000809e00780c */ /* 0x000fe20003f04270 */
[----:B-1-3--:R-:W-:-:S04]  /*16ed0*/  IMAD.WIDE.U32 R8, R169, R14, R20 ;  /* 0x0000000ea9087225 */ /* 0x00afc800078e0014 */
[----:B------:R-:W-:Y:S01]  /*16ee0*/  FMUL R3, R3, R16 ;  /* 0x0000001003037220 */ /* 0x000fe20000400000 */
[----:B------:R-:W-:Y:S01]  /*16ef0*/  ISETP.GT.AND P4, PT, R0, RZ, P0 ;  /* 0x000000ff0000720c */ /* 0x000fe20000784270 */
[----:B------:R-:W-:Y:S01]  /*16f00*/  IMAD.IADD R9, R9, 0x1, R23 ;  /* 0x0000000109097824 */ /* 0x000fe200078e0217 */
[----:B------:R-:W-:Y:S01]  /*16f10*/  LEA R10, P2, R8, R12, 0x2 ;  /* 0x0000000c080a7211 */ /* 0x000fe200078410ff */
[----:B----4-:R-:W-:-:S03]  /*16f20*/  FFMA R15, R11, R2, R3 ;  /* 0x000000020b0f7223 */ /* 0x010fc60000000003 */
[----:B------:R-:W-:Y:S02]  /*16f30*/  LEA.HI.X R11, R8, R13, R9, 0x2, P2 ;  /* 0x0000000d080b7211 */ /* 0x000fe400010f1409 */
[----:B------:R-:W-:-:S05]  /*16f40*/  F2FP.TF32.F32.PACK_B R15, R15 ;  /* 0x0000000fff0f723e */ /* 0x000fca00024050ff */
[----:B------:R0:W-:Y:S04]  /*16f50*/  @P1 STG.E desc[UR44][R6.64+0x3e4], R15 ;  /* 0x0003e40f06001986 */ /* 0x0001e8000c10192c */
[----:B------:R-:W2:Y:S01]  /*16f60*/  @P4 LDG.E.LTC128B R153, desc[UR44][R10.64] ;  /* 0x0000002c0a994981 */ /* 0x000ea2000c1e1920 */
[----:B------:R-:W-:Y:S01]  /*16f70*/  IMAD.WIDE.U32 R8, R169, R14, R18 ;  /* 0x0000000ea9087225 */ /* 0x000fe200078e0012 */
[----:B------:R-:W-:Y:S01]  /*16f80*/  ISETP.GT.AND P2, PT, R0, 0x1, P0 ;  /* 0x000000010000780c */ /* 0x000fe20000744270 */
[----:B------:R-:W-:Y:S02]  /*16f90*/  BSSY B1, `(.L_x_286) ;  /* 0x0000014000017945 */ /* 0x000fe40003800000 */
[----:B------:R-:W-:Y:S01]  /*16fa0*/  IMAD.U32 R165, RZ, RZ, UR8 ;  /* 0x00000008ffa57e24 */ /* 0x000fe2000f8e00ff */
[----:B------:R-:W-:Y:S01]  /*16fb0*/  IADD3 R9, R23, R9, RZ ;  /* 0x0000000917097210 */ /* 0x000fe20007ffe0ff */
[----:B------:R-:W-:-:S02]  /*16fc0*/  IMAD.U32 R167, RZ, RZ, UR8 ;  /* 0x00000008ffa77e24 */ /* 0x000fc4000f8e00ff */
[----:B------:R-:W-:Y:S01]  /*16fd0*/  IMAD.U32 R164, RZ, RZ, UR9 ;  /* 0x00000009ffa47e24 */ /* 0x000fe2000f8e00ff */
[----:B------:R-:W-:Y:S01]  /*16fe0*/  SHF.L.U32 R165, R165, 0x9, RZ ;  /* 0x00000009a5a57819 */ /* 0x000fe200000006ff */
[----:B------:R-:W-:-:S03]  /*16ff0*/  IMAD.WIDE.U32 R162, R22, UR42, R8 ;  /* 0x0000002a16a27c25 */ /* 0x000fc6000f8e0008 */
[----:B------:R-:W-:Y:S02]  /*17000*/  SHF.L.U64.HI R167, R167, 0x9, R164 ;  /* 0x00000009a7a77819 */ /* 0x000fe400000102a4 */
[----:B------:R-:W-:Y:S02]  /*17010*/  IADD3 R8, P1, R165, R4, RZ ;  /* 0x00000004a5087210 */ /* 0x000fe40007f3e0ff */
[----:B0-----:R-:W-:-:S03]  /*17020*/  LEA R6, P3, R162, R12, 0x2 ;  /* 0x0000000ca2067211 */ /* 0x001fc600078610ff */
[----:B------:R-:W-:Y:S01]  /*17030*/  IMAD.X R9, R167, 0x1, R5, P1 ;  /* 0x00000001a7097824 */ /* 0x000fe200008e0605 */
[----:B--2---:R-:W-:-:S05]  /*17040*/  LOP3.LUT R3, R153, 0xffffe000, RZ, 0xc0, !PT ;  /* 0xffffe00099037812 */ /* 0x004fca00078ec0ff */
[----:B------:R-:W-:-:S04]  /*17050*/  FMUL R3, R3, R16 ;  /* 0x0000001003037220 */ /* 0x000fc80000400000 */
[----:B------:R-:W-:Y:S01]  /*17060*/  FFMA R11, R24, R2, R3 ;  /* 0x00000002180b7223 */ /* 0x000fe20000000003 */
[----:B------:R-:W-:-:S04]  /*17070*/  IMAD.IADD R3, R159, 0x1, R163 ;  /* 0x000000019f037824 */ /* 0x000fc800078e02a3 */
[----:B------:R-:W-:Y:S02]  /*17080*/  F2FP.TF32.F32.PACK_B R11, R11 ;  /* 0x0000000bff0b723e */ /* 0x000fe400024050ff */
[----:B------:R-:W-:-:S03]  /*17090*/  LEA.HI.X R7, R162, R13, R3, 0x2, P3 ;  /* 0x0000000da2077211 */ /* 0x000fc600018f1403 */
[----:B------:R0:W-:Y:S01]  /*170a0*/  @P4 STG.E desc[UR44][R8.64], R11 ;  /* 0x0000000b08004986 */ /* 0x0001e2000c10192c */
[----:B------:R-:W-:Y:S05]  /*170b0*/  @!P2 BRA `(.L_x_287) ;  /* 0x000000000004a947 */ /* 0x000fea0003800000 */
[----:B------:R1:W5:Y:S02]  /*170c0*/  LDG.E.LTC128B R153, desc[UR44][R6.64+0x4] ;  /* 0x0000042c06997981 */ /* 0x000364000c1e1920 */
.L_x_287:
[----:B------:R-:W-:Y:S05]  /*170d0*/  BSYNC B1 ;  /* 0x0000000000017941 */ /* 0x000fea0003800000 */
.L_x_286:
[----:B-----5:R-:W-:Y:S01]  /*170e0*/  LOP3.LUT R3, R153, 0xffffe000, RZ, 0xc0, !PT ;  /* 0xffffe00099037812 */ /* 0x020fe200078ec0ff */
[----:B------:R-:W-:Y:S01]  /*170f0*/  IMAD.WIDE.U32 R14, R169, R14, R156 ;  /* 0x0000000ea90e7225 */ /* 0x000fe200078e009c */
[----:B------:R-:W-:Y:S01]  /*17100*/  ISETP.GT.AND P1, PT, R158, 0x88, PT ;  /* 0x000000889e00780c */ /* 0x000fe20003f24270 */
[----:B------:R-:W-:Y:S02]  /*17110*/  BSSY B1, `(.L_x_288) ;  /* 0x000000f000017945 */ /* 0x000fe40003800000 */
[----:B------:R-:W-:Y:S01]  /*17120*/  FMUL R10, R3, R16 ;  /* 0x00000010030a7220 */ /* 0x000fe20000400000 */
[----:B------:R-:W-:Y:S01]  /*17130*/  ISETP.GT.AND P3, PT, R0, RZ, P1 ;  /* 0x000000ff0000720c */ /* 0x000fe20000f64270 */
[----:B------:R-:W-:Y:S01]  /*17140*/  IMAD.IADD R23, R23, 0x1, R15 ;  /* 0x0000000117177824 */ /* 0x000fe200078e020f */
[----:B------:R-:W-:Y:S01]  /*17150*/  IADD3 R154, P4, R154, R14, RZ ;  /* 0x0000000e9a9a7210 */ /* 0x000fe20007f9e0ff */
[----:B------:R-:W-:Y:S01]  /*17160*/  FFMA R25, R25, R2, R10 ;  /* 0x0000000219197223 */ /* 0x000fe2000000000a */
[----:B------:R-:W-:-:S02]  /*17170*/  IADD3 R14, P5, R18, R14, RZ ;  /* 0x0000000e120e7210 */ /* 0x000fc40007fbe0ff */
[----:B------:R-:W-:Y:S02]  /*17180*/  IADD3.X R20, R23, R21, RZ, P4, !PT ;  /* 0x0000001517147210 */ /* 0x000fe400027fe4ff */
[----:B------:R-:W-:Y:S01]  /*17190*/  F2FP.TF32.F32.PACK_B R25, R25 ;  /* 0x00000019ff19723e */ /* 0x000fe200024050ff */
[----:B------:R-:W-:Y:S01]  /*171a0*/  IMAD.X R15, R19, 0x1, R23, P5 ;  /* 0x00000001130f7824 */ /* 0x000fe200028e0617 */
[----:B------:R-:W-:-:S03]  /*171b0*/  LEA R10, P4, R154, R12, 0x2 ;  /* 0x0000000c9a0a7211 */ /* 0x000fc600078810ff */
[----:B------:R2:W-:Y:S01]  /*171c0*/  @P2 STG.E desc[UR44][R8.64+0x4], R25 ;  /* 0x0000041908002986 */ /* 0x0005e2000c10192c */
[----:B0-----:R-:W-:Y:S01]  /*171d0*/  LEA.HI.X R11, R154, R13, R20, 0x2, P4 ;  /* 0x0000000d9a0b7211 */ /* 0x001fe200020f1414 */
[----:B------:R-:W-:Y:S08]  /*171e0*/  @!P3 BRA `(.L_x_289) ;  /* 0x000000000004b947 */ /* 0x000ff00003800000 */
[----:B------:R0:W5:Y:S02]  /*171f0*/  LDG.E.LTC128B R153, desc[UR44][R10.64] ;  /* 0x0000002c0a997981 */ /* 0x000164000c1e1920 */
.L_x_289:
[----:B------:R-:W-:Y:S05]  /*17200*/  BSYNC B1 ;  /* 0x0000000000017941 */ /* 0x000fea0003800000 */
.L_x_288:
[----:B-----5:R-:W-:Y:S01]  /*17210*/  LOP3.LUT R3, R153, 0xffffe000, RZ, 0xc0, !PT ;  /* 0xffffe00099037812 */ /* 0x020fe200078ec0ff */
[----:B------:R-:W-:Y:S01]  /*17220*/  IMAD.WIDE.U32 R22, R22, UR42, R14 ;  /* 0x0000002a16167c25 */ /* 0x000fe2000f8e000e */
[----:B0-----:R-:W-:Y:S01]  /*17230*/  IADD3 R10, P2, R8, R161, RZ ;  /* 0x000000a1080a7210 */ /* 0x001fe20007f5e0ff */
[----:B------:R-:W-:Y:S01]  /*17240*/  BSSY B1, `(.L_x_290) ;  /* 0x000000c000017945 */ /* 0x000fe20003800000 */
[----:B------:R-:W-:Y:S01]  /*17250*/  ISETP.GT.AND P5, PT, R0, 0x1, P1 ;  /* 0x000000010000780c */ /* 0x000fe20000fa4270 */
[----:B------:R-:W-:Y:S01]  /*17260*/  FMUL R3, R3, R16 ;  /* 0x0000001003037220 */ /* 0x000fe20000400000 */
[----:B------:R-:W-:Y:S01]  /*17270*/  IMAD.IADD R159, R159, 0x1, R23 ;  /* 0x000000019f9f7824 */ /* 0x000fe200078e0217 */
[----:B------:R-:W-:Y:S01]  /*17280*/  LEA R12, P4, R22, R12, 0x2 ;  /* 0x0000000c160c7211 */ /* 0x000fe200078810ff */
[----:B------:R-:W-:Y:S02]  /*17290*/  IMAD.X R11, R9, 0x1, R160, P2 ;  /* 0x00000001090b7824 */ /* 0x000fe400010e06a0 */
[----:B------:R-:W-:Y:S01]  /*172a0*/  FFMA R3, R26, R2, R3 ;  /* 0x000000021a037223 */ /* 0x000fe20000000003 */
[----:B------:R-:W-:-:S04]  /*172b0*/  LEA.HI.X R13, R22, R13, R159, 0x2, P4 ;  /* 0x0000000d160d7211 */ /* 0x000fc800020f149f */
[----:B------:R-:W-:-:S05]  /*172c0*/  F2FP.TF32.F32.PACK_B R3, R3 ;  /* 0x00000003ff03723e */ /* 0x000fca00024050ff */
[----:B------:R0:W-:Y:S01]  /*172d0*/  @P3 STG.E desc[UR44][R10.64], R3 ;  /* 0x000000030a003986 */ /* 0x0001e2000c10192c */
[----:B------:R-:W-:Y:S05]  /*172e0*/  @!P5 BRA `(.L_x_291) ;  /* 0x000000000004d947 */ /* 0x000fea0003800000 */
[----:B------:R3:W5:Y:S02]  /*172f0*/  LDG.E.LTC128B R153, desc[UR44][R12.64+0x4] ;  /* 0x0000042c0c997981 */ /* 0x000764000c1e1920 */
.L_x_291:
[----:B------:R-:W-:Y:S05]  /*17300*/  BSYNC B1 ;  /* 0x0000000000017941 */ /* 0x000fea0003800000 */
.L_x_290:
[----:B0----5:R-:W-:Y:S01]  /*17310*/  LOP3.LUT R3, R153, 0xffffe000, RZ, 0xc0, !PT ;  /* 0xffffe00099037812 */ /* 0x021fe200078ec0ff */
[----:B------:R-:W-:Y:S01]  /*17320*/  BSSY B1, `(.L_x_292) ;  /* 0x0000008000017945 */ /* 0x000fe20003800000 */
[----:B------:R-:W-:-:S03]  /*17330*/  ISETP.GT.AND P2, PT, R0, 0x8, P0 ;  /* 0x000000080000780c */ /* 0x000fc60000744270 */
[----:B------:R-:W-:-:S04]  /*17340*/  FMUL R14, R3, R16 ;  /* 0x00000010030e7220 */ /* 0x000fc80000400000 */
[----:B------:R-:W-:-:S05]  /*17350*/  FFMA R27, R27, R2, R14 ;  /* 0x000000021b1b7223 */ /* 0x000fca000000000e */
[----:B------:R-:W-:-:S05]  /*17360*/  F2FP.TF32.F32.PACK_B R27, R27 ;  /* 0x0000001bff1b723e */ /* 0x000fca00024050ff */
[----:B------:R0:W-:Y:S01]  /*17370*/  @P5 STG.E desc[UR44][R10.64+0x4], R27 ;  /* 0x0000041b0a005986 */ /* 0x0001e2000c10192c */
[----:B------:R-:W-:Y:S05]  /*17380*/  @!P2 BRA `(.L_x_293) ;  /* 0x000000000004a947 */ /* 0x000fea0003800000 */
[----:B------:R4:W5:Y:S02]  /*17390*/  LDG.E.LTC128B R153, desc[UR44][R6.64+0x20] ;  /* 0x0000202c06997981 */ /* 0x000964000c1e1920 */
.L_x_293:
[----:B------:R-:W-:Y:S05]  /*173a0*/  BSYNC B1 ;  /* 0x0000000000017941 */ /* 0x000fea0003800000 */
.L_x_292:
[----:B-----5:R-:W-:Y:S01]  /*173b0*/  LOP3.LUT R3, R153, 0xffffe000, RZ, 0xc0, !PT ;  /* 0xffffe00099037812 */ /* 0x020fe200078ec0ff */
        /* <DEDUP_REMOVED lines=8> */
.L_x_295:
[----:B------:R-:W-:Y:S05]  /*17440*/  BSYNC B1 ;  /* 0x0000000000017941 */ /* 0x000fea0003800000 */
.L_x_294:
        /* <DEDUP_REMOVED lines=9> */
.L_x_297:
[----:B------:R-:W-:Y:S05]  /*174e0*/  BSYNC B1 ;  /* 0x0000000000017941 */ /* 0x000fea0003800000 */
.L_x_296:
[----:B-----5:R-:W-:Y:S01]  /*174f0*/  LOP3.LUT R3, R153, 0xffffe000, RZ, 0xc0, !PT ;  /* 0xffffe00099037812 */ /* 0x020fe200078ec0ff */
[----:B------:R-:W-:Y:S01]  /*17500*/  BSSY B1, `(.L_x_298) ;  /* 0x000000a000017945 */ /* 0x000fe20003800000 */
[----:B------:R-:W-:Y:S02]  /*17510*/  IADD3 R10, P3, R161, R8, RZ ;  /* 0x00000008a10a7210 */ /* 0x000fe40007f7e0ff */
[----:B------:R-:W-:Y:S01]  /*17520*/  ISETP.GT.AND P2, PT, R0, 0x9, P1 ;  /* 0x000000090000780c */ /* 0x000fe20000f44270 */
[----:B------:R-:W-:Y:S01]  /*17530*/  FMUL R3, R3, R16 ;  /* 0x0000001003037220 */ /* 0x000fe20000400000 */
[----:B------:R-:W-:-:S03]  /*17540*/  IADD3.X R11, R160, R9, RZ, P3, !PT ;  /* 0x00000009a00b7210 */ /* 0x000fc60001ffe4ff */
[----:B------:R-:W-:-:S05]  /*17550*/  FFMA R3, R30, R2, R3 ;  /* 0x000000021e037223 */ /* 0x000fca0000000003 */
[----:B------:R-:W-:-:S05]  /*17560*/  F2FP.TF32.F32.PACK_B R3, R3 ;  /* 0x00000003ff03723e */ /* 0x000fca00024050ff */
[----:B------:R0:W-:Y:S01]  /*17570*/  @P4 STG.E desc[UR44][R10.64+0x20], R3 ;  /* 0x000020030a004986 */ /* 0x0001e2000c10192c */
[----:B------:R-:W-:Y:S05]  /*17580*/  @!P2 BRA `(.L_x_299) ;  /* 0x000000000004a947 */ /* 0x000fea0003800000 */
[----:B------:R0:W5:Y:S02]  /*17590*/  LDG.E.LTC128B R153, desc[UR44][R12.64+0x24] ;  /* 0x0000242c0c997981 */ /* 0x000164000c1e1920 */
.L_x_299:
[----:B------:R-:W-:Y:S05]  /*175a0*/  BSYNC B1 ;  /* 0x0000000000017941 */ /* 0x000fea0003800000 */
.L_x_298:
[----:B0----5:R-:W-:Y:S01]  /*175b0*/  LOP3.LUT R3, R153, 0xffffe000, RZ, 0xc0, !PT ;  /* 0xffffe00099037812 */ /* 0x021fe200078ec0ff */
[----:B------:R-:W-:Y:S01]  /*175c0*/  BSSY B1, `(.L_x_300) ;  /* 0x000000a000017945 */ /* 0x000fe20003800000 */
[----:B------:R-:W-:Y:S02]  /*175d0*/  IADD3 R4, P3, P4, R161, R4, R165 ;  /* 0x00000004a1047210 */ /* 0x000fe40007c7e0a5 */
[----:B------:R-:W-:Y:S01]  /*175e0*/  ISETP.GT.AND P5, PT, R0, 0x10, P0 ;  /* 0x000000100000780c */ /* 0x000fe200007a4270 */
[----:B------:R-:W-:Y:S01]  /*175f0*/  FMUL R10, R3, R16 ;  /* 0x00000010030a7220 */ /* 0x000fe20000400000 */
[----:B------:R-:W-:-:S03]  /*17600*/  IADD3.X R5, R160, R5, R167, P3, P4 ;  /* 0x00000005a0057210 */ /* 0x000fc60001fe84a7 */
[----:B------:R-:W-:-:S05]  /*17610*/  FFMA R31, R31, R2, R10 ;  /* 0x000000021f1f7223 */ /* 0x000fca000000000a */
[----:B------:R-:W-:-:S05]  /*17620*/  F2FP.TF32.F32.PACK_B R31, R31 ;  /* 0x0000001fff1f723e */ /* 0x000fca00024050ff */
[----:B------:R0:W-:Y:S01]  /*17630*/  @P2 STG.E desc[UR44][R4.64+0x24], R31 ;  /* 0x0000241f04002986 */ /* 0x0001e2000c10192c */
[----:B------:R-:W-:Y:S05]  /*17640*/  @!P5 BRA `(.L_x_301) ;  /* 0x000000000004d947 */ /* 0x000fea0003800000 */
[----:B------:R0:W5:Y:S02]  /*17650*/  LDG.E.LTC128B R153, desc[UR44][R6.64+0x40] ;  /* 0x0000402c06997981 */ /* 0x000164000c1e1920 */
.L_x_301:
[----:B------:R-:W-:Y:S05]  /*17660*/  BSYNC B1 ;  /* 0x0000000000017941 */ /* 0x000fea0003800000 */
.L_x_300:
        /* <DEDUP_REMOVED lines=9> */
.L_x_303:
[----:B------:R-:W-:Y:S05]  /*17700*/  BSYNC B1 ;  /* 0x0000000000017941 */ /* 0x000fea0003800000 */
.L_x_302:
        /* <DEDUP_REMOVED lines=9> */
.L_x_305:
[----:B------:R-:W-:Y:S05]  /*177a0*/  BSYNC B1 ;  /* 0x0000000000017941 */ /* 0x000fea0003800000 */
.L_x_304:
        /* <DEDUP_REMOVED lines=9> */
.L_x_307:
[----:B------:R-:W-:Y:S05]  /*17840*/  BSYNC B1 ;  /* 0x0000000000017941 */ /* 0x000fea0003800000 */
.L_x_306:
        /* <DEDUP_REMOVED lines=9> */
.L_x_309:
[----:B------:R-:W-:Y:S05]  /*178e0*/  BSYNC B1 ;  /* 0x0000000000017941 */ /* 0x000fea0003800000 */
.L_x_308:
        /* <DEDUP_REMOVED lines=9> */
.L_x_311:
[----:B------:R-:W-:Y:S05]  /*17980*/  BSYNC B1 ;  /* 0x0000000000017941 */ /* 0x000fea0003800000 */
.L_x_310:
        /* <DEDUP_REMOVED lines=9> */
.L_x_313:
[----:B------:R-:W-:Y:S05]  /*17a20*/  BSYNC B1 ;  /* 0x0000000000017941 */ /* 0x000fea0003800000 */
.L_x_312:
        /* <DEDUP_REMOVED lines=9> */
.L_x_315:
[----:B------:R-:W-:Y:S05]  /*17ac0*/  BSYNC B1 ;  /* 0x0000000000017941 */ /* 0x000fea0003800000 */
.L_x_314:
        /* <DEDUP_REMOVED lines=9> */
.L_x_317:
[----:B------:R-:W-:Y:S05]  /*17b60*/  BSYNC B1 ;  /* 0x0000000000017941 */ /* 0x000fea0003800000 */
.L_x_316:
        /* <DEDUP_REMOVED lines=9> */
.L_x_319:
[----:B------:R-:W-:Y:S05]  /*17c00*/  BSYNC B1 ;  /* 0x0000000000017941 */ /* 0x000fea0003800000 */
.L_x_318:
        /* <DEDUP_REMOVED lines=9> */
.L_x_321:
[----:B------:R-:W-:Y:S05]  /*17ca0*/  BSYNC B1 ;  /* 0x0000000000017941 */ /* 0x000fea0003800000 */
.L_x_320:
        /* <DEDUP_REMOVED lines=9> */
.L_x_323:
[----:B------:R-:W-:Y:S05]  /*17d40*/  BSYNC B1 ;  /* 0x0000000000017941 */ /* 0x000fea0003800000 */
.L_x_322:
        /* <DEDUP_REMOVED lines=9> */
.L_x_325:
[----:B------:R-:W-:Y:S05]  /*17de0*/  BSYNC B1 ;  /* 0x0000000000017941 */ /* 0x000fea0003800000 */
.L_x_324:
        /* <DEDUP_REMOVED lines=9> */
.L_x_327:
[----:B------:R-:W-:Y:S05]  /*17e80*/  BSYNC B1 ;  /* 0x0000000000017941 */ /* 0x000fea0003800000 */
.L_x_326:
        /* <DEDUP_REMOVED lines=9> */
.L_x_329:
[----:B------:R-:W-:Y:S05]  /*17f20*/  BSYNC B1 ;  /* 0x0000000000017941 */ /* 0x000fea0003800000 */
.L_x_328:
        /* <DEDUP_REMOVED lines=9> */
.L_x_331:
[----:B------:R-:W-:Y:S05]  /*17fc0*/  BSYNC B1 ;  /* 0x0000000000017941 */ /* 0x000fea0003800000 */
.L_x_330:
        /* <DEDUP_REMOVED lines=9> */
.L_x_333:
[----:B------:R-:W-:Y:S05]  /*18060*/  BSYNC B1 ;  /* 0x0000000000017941 */ /* 0x000fea0003800000 */
.L_x_332:
        /* <DEDUP_REMOVED lines=9> */
.L_x_335:
[----:B------:R-:W-:Y:S05]  /*18100*/  BSYNC B1 ;  /* 0x0000000000017941 */ /* 0x000fea0003800000 */
.L_x_334:
        /* <DEDUP_REMOVED lines=9> */
.L_x_337:
[----:B------:R-:W-:Y:S05]  /*181a0*/  BSYNC B1 ;  /* 0x0000000000017941 */ /* 0x000fea0003800000 */
.L_x_336:
        /* <DEDUP_REMOVED lines=9> */
.L_x_339:
[----:B------:R-:W-:Y:S05]  /*18240*/  BSYNC B1 ;  /* 0x0000000000017941 */ /* 0x000fea0003800000 */
.L_x_338:
        /* <DEDUP_REMOVED lines=9> */
.L_x_341:
[----:B------:R-:W-:Y:S05]  /*182e0*/  BSYNC B1 ;  /* 0x0000000000017941 */ /* 0x000fea0003800000 */
.L_x_340:
        /* <DEDUP_REMOVED lines=9> */
.L_x_343:
[----:B------:R-:W-:Y:S05]  /*18380*/  BSYNC B1 ;  /* 0x0000000000017941 */ /* 0x000fea0003800000 */
.L_x_342:
        /* <DEDUP_REMOVED lines=9> */
.L_x_345:
[----:B------:R-:W-:Y:S05]  /*18420*/  BSYNC B1 ;  /* 0x0000000000017941 */ /* 0x000fea0003800000 */
.L_x_344:
        /* <DEDUP_REMOVED lines=9> */
.L_x_347:
[----:B------:R-:W-:Y:S05]  /*184c0*/  BSYNC B1 ;  /* 0x0000000000017941 */ /* 0x000fea0003800000 */
.L_x_346:
        /* <DEDUP_REMOVED lines=9> */
.L_x_349:
[----:B------:R-:W-:Y:S05]  /*18560*/  BSYNC B1 ;  /* 0x0000000000017941 */ /* 0x000fea0003800000 */
.L_x_348:
        /* <DEDUP_REMOVED lines=9> */
.L_x_351:
[----:B------:R-:W-:Y:S05]  /*18600*/  BSYNC B1 ;  /* 0x0000000000017941 */ /* 0x000fea0003800000 */
.L_x_350:
        /* <DEDUP_REMOVED lines=9> */
.L_x_353:
[----:B------:R-:W-:Y:S05]  /*186a0*/  BSYNC B1 ;  /* 0x0000000000017941 */ /* 0x000fea0003800000 */
.L_x_352:
        /* <DEDUP_REMOVED lines=9> */
.L_x_355:
[----:B------:R-:W-:Y:S05]  /*18740*/  BSYNC B1 ;  /* 0x0000000000017941 */ /* 0x000fea0003800000 */
.L_x_354:
        /* <DEDUP_REMOVED lines=9> */
.L_x_357:
[----:B------:R-:W-:Y:S05]  /*187e0*/  BSYNC B1 ;  /* 0x0000000000017941 */ /* 0x000fea0003800000 */
.L_x_356:
        /* <DEDUP_REMOVED lines=9> */
.L_x_359:
[----:B------:R-:W-:Y:S05]  /*18880*/  BSYNC B1 ;  /* 0x0000000000017941 */ /* 0x000fea0003800000 */
.L_x_358:
        /* <DEDUP_REMOVED lines=9> */
.L_x_361:
[----:B------:R-:W-:Y:S05]  /*18920*/  BSYNC B1 ;  /* 0x0000000000017941 */ /* 0x000fea0003800000 */
.L_x_360:
        /* <DEDUP_REMOVED lines=9> */
.L_x_363:
[----:B------:R-:W-:Y:S05]  /*189c0*/  BSYNC B1 ;  /* 0x0000000000017941 */ /* 0x000fea0003800000 */
.L_x_362:
        /* <DEDUP_REMOVED lines=9> */
.L_x_365:
[----:B------:R-:W-:Y:S05]  /*18a60*/  BSYNC B1 ;  /* 0x0000000000017941 */ /* 0x000fea0003800000 */
.L_x_364:
        /* <DEDUP_REMOVED lines=9> */
.L_x_367:
[----:B------:R-:W-:Y:S05]  /*18b00*/  BSYNC B1 ;  /* 0x0000000000017941 */ /* 0x000fea0003800000 */
.L_x_366:
        /* <DEDUP_REMOVED lines=9> */
.L_x_369:
[----:B------:R-:W-:Y:S05]  /*18ba0*/  BSYNC B1 ;  /* 0x0000000000017941 */ /* 0x000fea0003800000 */
.L_x_368:
        /* <DEDUP_REMOVED lines=9> */
.L_x_371:
[----:B------:R-:W-:Y:S05]  /*18c40*/  BSYNC B1 ;  /* 0x0000000000017941 */ /* 0x000fea0003800000 */
.L_x_370:
        /* <DEDUP_REMOVED lines=9> */
.L_x_373:
[----:B------:R-:W-:Y:S05]  /*18ce0*/  BSYNC B1 ;  /* 0x0000000000017941 */ /* 0x000fea0003800000 */
.L_x_372:
        /* <DEDUP_REMOVED lines=9> */
.L_x_375:
[----:B------:R-:W-:Y:S05]  /*18d80*/  BSYNC B1 ;  /* 0x0000000000017941 */ /* 0x000fea0003800000 */
.L_x_374:
        /* <DEDUP_REMOVED lines=9> */
.L_x_377:
[----:B------:R-:W-:Y:S05]  /*18e20*/  BSYNC B1 ;  /* 0x0000000000017941 */ /* 0x000fea0003800000 */
.L_x_376:
        /* <DEDUP_REMOVED lines=9> */
.L_x_379:
[----:B------:R-:W-:Y:S05]  /*18ec0*/  BSYNC B1 ;  /* 0x0000000000017941 */ /* 0x000fea0003800000 */
.L_x_378:
        /* <DEDUP_REMOVED lines=9> */
.L_x_381:
[----:B------:R-:W-:Y:S05]  /*18f60*/  BSYNC B1 ;  /* 0x0000000000017941 */ /* 0x000fea0003800000 */
.L_x_380:
        /* <DEDUP_REMOVED lines=9> */
.L_x_383:
[----:B------:R-:W-:Y:S05]  /*19000*/  BSYNC B1 ;  /* 0x0000000000017941 */ /* 0x000fea0003800000 */
.L_x_382:
        /* <DEDUP_REMOVED lines=9> */
.L_x_385:
[----:B------:R-:W-:Y:S05]  /*190a0*/  BSYNC B1 ;  /* 0x0000000000017941 */ /* 0x000fea0003800000 */
.L_x_384:
        /* <DEDUP_REMOVED lines=9> */
.L_x_387:
[----:B------:R-:W-:Y:S05]  /*19140*/  BSYNC B1 ;  /* 0x0000000000017941 */ /* 0x000fea0003800000 */
.L_x_386:
        /* <DEDUP_REMOVED lines=9> */
.L_x_389:
[----:B------:R-:W-:Y:S05]  /*191e0*/  BSYNC B1 ;  /* 0x0000000000017941 */ /* 0x000fea0003800000 */
.L_x_388:
        /* <DEDUP_REMOVED lines=9> */
.L_x_391:
[----:B------:R-:W-:Y:S05]  /*19280*/  BSYNC B1 ;  /* 0x0000000000017941 */ /* 0x000fea0003800000 */
.L_x_390:
        /* <DEDUP_REMOVED lines=9> */
.L_x_393:
[----:B------:R-:W-:Y:S05]  /*19320*/  BSYNC B1 ;  /* 0x0000000000017941 */ /* 0x000fea0003800000 */
.L_x_392:
        /* <DEDUP_REMOVED lines=9> */
.L_x_395:
[----:B------:R-:W-:Y:S05]  /*193c0*/  BSYNC B1 ;  /* 0x0000000000017941 */ /* 0x000fea0003800000 */
.L_x_394:
        /* <DEDUP_REMOVED lines=9> */
.L_x_397:
[----:B------:R-:W-:Y:S05]  /*19460*/  BSYNC B1 ;  /* 0x0000000000017941 */ /* 0x000fea0003800000 */
.L_x_396:
        /* <DEDUP_REMOVED lines=9> */
.L_x_399:
[----:B------:R-:W-:Y:S05]  /*19500*/  BSYNC B1 ;  /* 0x0000000000017941 */ /* 0x000fea0003800000 */
.L_x_398:
        /* <DEDUP_REMOVED lines=9> */
.L_x_401:
[----:B------:R-:W-:Y:S05]  /*195a0*/  BSYNC B1 ;  /* 0x0000000000017941 */ /* 0x000fea0003800000 */
.L_x_400:
        /* <DEDUP_REMOVED lines=9> */
.L_x_403:
[----:B------:R-:W-:Y:S05]  /*19640*/  BSYNC B1 ;  /* 0x0000000000017941 */ /* 0x000fea0003800000 */
.L_x_402:
        /* <DEDUP_REMOVED lines=9> */
.L_x_405:
[----:B------:R-:W-:Y:S05]  /*196e0*/  BSYNC B1 ;  /* 0x0000000000017941 */ /* 0x000fea0003800000 */
.L_x_404:
        /* <DEDUP_REMOVED lines=9> */
.L_x_407:
[----:B------:R-:W-:Y:S05]  /*19780*/  BSYNC B1 ;  /* 0x0000000000017941 */ /* 0x000fea0003800000 */
.L_x_406:
        /* <DEDUP_REMOVED lines=9> */
.L_x_409:
[----:B------:R-:W-:Y:S05]  /*19820*/  BSYNC B1 ;  /* 0x0000000000017941 */ /* 0x000fea0003800000 */
.L_x_408:
        /* <DEDUP_REMOVED lines=9> */
.L_x_411:
[----:B------:R-:W-:Y:S05]  /*198c0*/  BSYNC B1 ;  /* 0x0000000000017941 */ /* 0x000fea0003800000 */
.L_x_410:
        /* <DEDUP_REMOVED lines=9> */
.L_x_413:
[----:B------:R-:W-:Y:S05]  /*19960*/  BSYNC B1 ;  /* 0x0000000000017941 */ /* 0x000fea0003800000 */
.L_x_412:
        /* <DEDUP_REMOVED lines=9> */
.L_x_415:
[----:B------:R-:W-:Y:S05]  /*19a00*/  BSYNC B1 ;  /* 0x0000000000017941 */ /* 0x000fea0003800000 */
.L_x_414:
        /* <DEDUP_REMOVED lines=9> */
.L_x_417:
[----:B------:R-:W-:Y:S05]  /*19aa0*/  BSYNC B1 ;  /* 0x0000000000017941 */ /* 0x000fea0003800000 */
.L_x_416:
        /* <DEDUP_REMOVED lines=9> */
.L_x_419:
[----:B------:R-:W-:Y:S05]  /*19b40*/  BSYNC B1 ;  /* 0x0000000000017941 */ /* 0x000fea0003800000 */
.L_x_418:
        /* <DEDUP_REMOVED lines=9> */
.L_x_421:
[----:B------:R-:W-:Y:S05]  /*19be0*/  BSYNC B1 ;  /* 0x0000000000017941 */ /* 0x000fea0003800000 */
.L_x_420:
        /* <DEDUP_REMOVED lines=9> */
.L_x_423:
[----:B------:R-:W-:Y:S05]  /*19c80*/  BSYNC B1 ;  /* 0x0000000000017941 */ /* 0x000fea0003800000 */
.L_x_422:
        /* <DEDUP_REMOVED lines=9> */
.L_x_425:
[----:B------:R-:W-:Y:S05]  /*19d20*/  BSYNC B1 ;  /* 0x0000000000017941 */ /* 0x000fea0003800000 */
.L_x_424:
        /* <DEDUP_REMOVED lines=9> */
.L_x_427:
[----:B------:R-:W-:Y:S05]  /*19dc0*/  BSYNC B1 ;  /* 0x0000000000017941 */ /* 0x000fea0003800000 */
.L_x_426:
        /* <DEDUP_REMOVED lines=9> */
.L_x_429:
[----:B------:R-:W-:Y:S05]  /*19e60*/  BSYNC B1 ;  /* 0x0000000000017941 */ /* 0x000fea0003800000 */
.L_x_428:
        /* <DEDUP_REMOVED lines=9> */
.L_x_431:
[----:B------:R-:W-:Y:S05]  /*19f00*/  BSYNC B1 ;  /* 0x0000000000017941 */ /* 0x000fea0003800000 */
.L_x_430:
        /* <DEDUP_REMOVED lines=9> */
.L_x_433:
[----:B------:R-:W-:Y:S05]  /*19fa0*/  BSYNC B1 ;  /* 0x0000000000017941 */ /* 0x000fea0003800000 */
.L_x_432:
        /* <DEDUP_REMOVED lines=9> */
.L_x_435:
[----:B------:R-:W-:Y:S05]  /*1a040*/  BSYNC B1 ;  /* 0x0000000000017941 */ /* 0x000fea0003800000 */
.L_x_434:
        /* <DEDUP_REMOVED lines=9> */
.L_x_437:
[----:B------:R-:W-:Y:S05]  /*1a0e0*/  BSYNC B1 ;  /* 0x0000000000017941 */ /* 0x000fea0003800000 */
.L_x_436:
        /* <DEDUP_REMOVED lines=9> */
.L_x_439:
[----:B------:R-:W-:Y:S05]  /*1a180*/  BSYNC B1 ;  /* 0x0000000000017941 */ /* 0x000fea0003800000 */
.L_x_438:
        /* <DEDUP_REMOVED lines=9> */
.L_x_441:
[----:B------:R-:W-:Y:S05]  /*1a220*/  BSYNC B1 ;  /* 0x0000000000017941 */ /* 0x000fea0003800000 */
.L_x_440:
        /* <DEDUP_REMOVED lines=9> */
.L_x_443:
[----:B------:R-:W-:Y:S05]  /*1a2c0*/  BSYNC B1 ;  /* 0x0000000000017941 */ /* 0x000fea0003800000 */
.L_x_442:
        /* <DEDUP_REMOVED lines=9> */
.L_x_445:
[----:B------:R-:W-:Y:S05]  /*1a360*/  BSYNC B1 ;  /* 0x0000000000017941 */ /* 0x000fea0003800000 */
.L_x_444:
        /* <DEDUP_REMOVED lines=9> */
.L_x_447:
[----:B------:R-:W-:Y:S05]  /*1a400*/  BSYNC B1 ;  /* 0x0000000000017941 */ /* 0x000fea0003800000 */
.L_x_446:
        /* <DEDUP_REMOVED lines=9> */
.L_x_449:
[----:B------:R-:W-:Y:S05]  /*1a4a0*/  BSYNC B1 ;  /* 0x0000000000017941 */ /* 0x000fea0003800000 */
.L_x_448:
        /* <DEDUP_REMOVED lines=9> */
.L_x_451:
[----:B------:R-:W-:Y:S05]  /*1a540*/  BSYNC B1 ;  /* 0x0000000000017941 */ /* 0x000fea0003800000 */
.L_x_450:
        /* <DEDUP_REMOVED lines=9> */
.L_x_453:
[----:B------:R-:W-:Y:S05]  /*1a5e0*/  BSYNC B1 ;  /* 0x0000000000017941 */ /* 0x000fea0003800000 */
.L_x_452:
        /* <DEDUP_REMOVED lines=9> */
.L_x_455:
[----:B------:R-:W-:Y:S05]  /*1a680*/  BSYNC B1 ;  /* 0x0000000000017941 */ /* 0x000fea0003800000 */
.L_x_454:
        /* <DEDUP_REMOVED lines=9> */
.L_x_457:
[----:B------:R-:W-:Y:S05]  /*1a720*/  BSYNC B1 ;  /* 0x0000000000017941 */ /* 0x000fea0003800000 */
.L_x_456:
        /* <DEDUP_REMOVED lines=9> */
.L_x_459:
[----:B------:R-:W-:Y:S05]  /*1a7c0*/  BSYNC B1 ;  /* 0x0000000000017941 */ /* 0x000fea0003800000 */
.L_x_458:
        /* <DEDUP_REMOVED lines=9> */
.L_x_461:
[----:B------:R-:W-:Y:S05]  /*1a860*/  BSYNC B1 ;  /* 0x0000000000017941 */ /* 0x000fea0003800000 */
.L_x_460:
        /* <DEDUP_REMOVED lines=9> */
.L_x_463:
[----:B------:R-:W-:Y:S05]  /*1a900*/  BSYNC B1 ;  /* 0x0000000000017941 */ /* 0x000fea0003800000 */
.L_x_462:
        /* <DEDUP_REMOVED lines=9> */
.L_x_465:
[----:B------:R-:W-:Y:S05]  /*1a9a0*/  BSYNC B1 ;  /* 0x0000000000017941 */ /* 0x000fea0003800000 */
.L_x_464:
        /* <DEDUP_REMOVED lines=9> */
.L_x_467:
[----:B------:R-:W-:Y:S05]  /*1aa40*/  BSYNC B1 ;  /* 0x0000000000017941 */ /* 0x000fea0003800000 */
.L_x_466:
        /* <DEDUP_REMOVED lines=9> */
.L_x_469:
[----:B------:R-:W-:Y:S05]  /*1aae0*/  BSYNC B1 ;  /* 0x0000000000017941 */ /* 0x000fea0003800000 */
.L_x_468:
        /* <DEDUP_REMOVED lines=9> */
.L_x_471:
[----:B------:R-:W-:Y:S05]  /*1ab80*/  BSYNC B1 ;  /* 0x0000000000017941 */ /* 0x000fea0003800000 */
.L_x_470:
        /* <DEDUP_REMOVED lines=9> */
.L_x_473:
[----:B------:R-:W-:Y:S05]  /*1ac20*/  BSYNC B1 ;  /* 0x0000000000017941 */ /* 0x000fea0003800000 */
.L_x_472:
        /* <DEDUP_REMOVED lines=9> */
.L_x_475:
[----:B------:R-:W-:Y:S05]  /*1acc0*/  BSYNC B1 ;  /* 0x0000000000017941 */ /* 0x000fea0003800000 */
.L_x_474:
        /* <DEDUP_REMOVED lines=9> */
.L_x_477:
[----:B------:R-:W-:Y:S05]  /*1ad60*/  BSYNC B1 ;  /* 0x0000000000017941 */ /* 0x000fea0003800000 */
.L_x_476:
        /* <DEDUP_REMOVED lines=9> */
.L_x_479:
[----:B------:R-:W-:Y:S05]  /*1ae00*/  BSYNC B1 ;  /* 0x0000000000017941 */ /* 0x000fea0003800000 */
.L_x_478:
        /* <DEDUP_REMOVED lines=9> */
.L_x_481:
[----:B------:R-:W-:Y:S05]  /*1aea0*/  BSYNC B1 ;  /* 0x0000000000017941 */ /* 0x000fea0003800000 */
.L_x_480:
        /* <DEDUP_REMOVED lines=9> */
.L_x_483:
[----:B------:R-:W-:Y:S05]  /*1af40*/  BSYNC B1 ;  /* 0x0000000000017941 */ /* 0x000fea0003800000 */
.L_x_482:
        /* <DEDUP_REMOVED lines=9> */
.L_x_485:
[----:B------:R-:W-:Y:S05]  /*1afe0*/  BSYNC B1 ;  /* 0x0000000000017941 */ /* 0x000fea0003800000 */
.L_x_484:
        /* <DEDUP_REMOVED lines=9> */
.L_x_487:
[----:B------:R-:W-:Y:S05]  /*1b080*/  BSYNC B1 ;  /* 0x0000000000017941 */ /* 0x000fea0003800000 */
.L_x_486:
        /* <DEDUP_REMOVED lines=9> */
.L_x_489:
[----:B------:R-:W-:Y:S05]  /*1b120*/  BSYNC B1 ;  /* 0x0000000000017941 */ /* 0x000fea0003800000 */
.L_x_488:
        /* <DEDUP_REMOVED lines=9> */
.L_x_491:
[----:B------:R-:W-:Y:S05]  /*1b1c0*/  BSYNC B1 ;  /* 0x0000000000017941 */ /* 0x000fea0003800000 */
.L_x_490:
        /* <DEDUP_REMOVED lines=9> */
.L_x_493:
[----:B------:R-:W-:Y:S05]  /*1b260*/  BSYNC B1 ;  /* 0x0000000000017941 */ /* 0x000fea0003800000 */
.L_x_492:
        /* <DEDUP_REMOVED lines=9> */
.L_x_495:
[----:B------:R-:W-:Y:S05]  /*1b300*/  BSYNC B1 ;  /* 0x0000000000017941 */ /* 0x000fea0003800000 */
.L_x_494:
        /* <DEDUP_REMOVED lines=9> */
.L_x_497:
[----:B------:R-:W-:Y:S05]  /*1b3a0*/  BSYNC B1 ;  /* 0x0000000000017941 */ /* 0x000fea0003800000 */
.L_x_496:
        /* <DEDUP_REMOVED lines=9> */
.L_x_499:
[----:B------:R-:W-:Y:S05]  /*1b440*/  BSYNC B1 ;  /* 0x0000000000017941 */ /* 0x000fea0003800000 */
.L_x_498:
        /* <DEDUP_REMOVED lines=9> */
.L_x_501:
[----:B------:R-:W-:Y:S05]  /*1b4e0*/  BSYNC B1 ;  /* 0x0000000000017941 */ /* 0x000fea0003800000 */
.L_x_500:
        /* <DEDUP_REMOVED lines=9> */
.L_x_503:
[----:B------:R-:W-:Y:S05]  /*1b580*/  BSYNC B1 ;  /* 0x0000000000017941 */ /* 0x000fea0003800000 */
.L_x_502:
        /* <DEDUP_REMOVED lines=9> */
.L_x_505:
[----:B------:R-:W-:Y:S05]  /*1b620*/  BSYNC B1 ;  /* 0x0000000000017941 */ /* 0x000fea0003800000 */
.L_x_504:
        /* <DEDUP_REMOVED lines=9> */
.L_x_507:
[----:B------:R-:W-:Y:S05]  /*1b6c0*/  BSYNC B1 ;  /* 0x0000000000017941 */ /* 0x000fea0003800000 */
.L_x_506:
        /* <DEDUP_REMOVED lines=9> */
.L_x_509:
[----:B------:R-:W-:Y:S05]  /*1b760*/  BSYNC B1 ;  /* 0x0000000000017941 */ /* 0x000fea0003800000 */
.L_x_508:
        /* <DEDUP_REMOVED lines=9> */
.L_x_511:
[----:B------:R-:W-:Y:S05]  /*1b800*/  BSYNC B1 ;  /* 0x0000000000017941 */ /* 0x000fea0003800000 */
.L_x_510:
        /* <DEDUP_REMOVED lines=9> */
.L_x_513:
[----:B------:R-:W-:Y:S05]  /*1b8a0*/  BSYNC B1 ;  /* 0x0000000000017941 */ /* 0x000fea0003800000 */
.L_x_512:
        /* <DEDUP_REMOVED lines=9> */
.L_x_515:
[----:B------:R-:W-:Y:S05]  /*1b940*/  BSYNC B1 ;  /* 0x0000000000017941 */ /* 0x000fea0003800000 */
.L_x_514:
        /* <DEDUP_REMOVED lines=9> */
.L_x_517:
[----:B------:R-:W-:Y:S05]  /*1b9e0*/  BSYNC B1 ;  /* 0x0000000000017941 */ /* 0x000fea0003800000 */
.L_x_516:
        /* <DEDUP_REMOVED lines=9> */
.L_x_519:
[----:B------:R-:W-:Y:S05]  /*1ba80*/  BSYNC B1 ;  /* 0x0000000000017941 */ /* 0x000fea0003800000 */
.L_x_518:
        /* <DEDUP_REMOVED lines=9> */
.L_x_521:
[----:B------:R-:W-:Y:S05]  /*1bb20*/  BSYNC B1 ;  /* 0x0000000000017941 */ /* 0x000fea0003800000 */
.L_x_520:
        /* <DEDUP_REMOVED lines=9> */
.L_x_523:
[----:B------:R-:W-:Y:S05]  /*1bbc0*/  BSYNC B1 ;  /* 0x0000000000017941 */ /* 0x000fea0003800000 */
.L_x_522:
        /* <DEDUP_REMOVED lines=9> */
.L_x_525:
[----:B------:R-:W-:Y:S05]  /*1bc60*/  BSYNC B1 ;  /* 0x0000000000017941 */ /* 0x000fea0003800000 */
.L_x_524:
        /* <DEDUP_REMOVED lines=9> */
.L_x_527:
[----:B------:R-:W-:Y:S05]  /*1bd00*/  BSYNC B1 ;  /* 0x0000000000017941 */ /* 0x000fea0003800000 */
.L_x_526:
        /* <DEDUP_REMOVED lines=9> */
.L_x_529:
[----:B------:R-:W-:Y:S05]  /*1bda0*/  BSYNC B1 ;  /* 0x0000000000017941 */ /* 0x000fea0003800000 */
.L_x_528:
        /* <DEDUP_REMOVED lines=9> */
.L_x_531:
[----:B------:R-:W-:Y:S05]  /*1be40*/  BSYNC B1 ;  /* 0x0000000000017941 */ /* 0x000fea0003800000 */
.L_x_530:
        /* <DEDUP_REMOVED lines=9> */
.L_x_533:
[----:B------:R-:W-:Y:S05]  /*1bee0*/  BSYNC B1 ;  /* 0x0000000000017941 */ /* 0x000fea0003800000 */
.L_x_532:
        /* <DEDUP_REMOVED lines=9> */
.L_x_535:
[----:B------:R-:W-:Y:S05]  /*1bf80*/  BSYNC B1 ;  /* 0x0000000000017941 */ /* 0x000fea0003800000 */
.L_x_534:
[----:B0----5:R-:W-:Y:S01]  /*1bf90*/  LOP3.LUT R3, R153, 0xffffe000, RZ, 0xc0, !PT ;  /* 0xffffe00099037812 */ /* 0x021fe200078ec0ff */
[----:B------:R-:W-:Y:S01]  /*1bfa0*/  BSSY B1, `(.L_x_536) ;  /* 0x0000008000017945 */ /* 0x000fe20003800000 */
[----:B------:R-:W-:-:S03]  /*1bfb0*/  ISETP.GT.AND P2, PT, R0, 0xf8, P1 ;  /* 0x000000f80000780c */ /* 0x000fc60000f44270 */
[----:B-1--4-:R-:W-:-:S04]  /*1bfc0*/  FMUL R6, R3, R16 ;  /* 0x0000001003067220 */ /* 0x012fc80000400000 */
[----:B------:R-:W-:-:S05]  /*1bfd0*/  FFMA R149, R149, R2, R6 ;  /* 0x0000000295957223 */ /* 0x000fca0000000006 */
[----:B------:R-:W-:-:S05]  /*1bfe0*/  F2FP.TF32.F32.PACK_B R149, R149 ;  /* 0x00000095ff95723e */ /* 0x000fca00024050ff */
[----:B------:R0:W-:Y:S01]  /*1bff0*/  @P0 STG.E desc[UR44][R8.64+0x3e4], R149 ;  /* 0x0003e49508000986 */ /* 0x0001e2000c10192c */
[----:B------:R-:W-:Y:S05]  /*1c000*/  @!P2 BRA `(.L_x_537) ;  /* 0x000000000004a947 */ /* 0x000fea0003800000 */
[----:B------:R1:W5:Y:S02]  /*1c010*/  LDG.E.LTC128B R153, desc[UR44][R12.64+0x3e0] ;  /* 0x0003e02c0c997981 */ /* 0x000364000c1e1920 */
.L_x_537:
[----:B------:R-:W-:Y:S05]  /*1c020*/  BSYNC B1 ;  /* 0x0000000000017941 */ /* 0x000fea0003800000 */
.L_x_536:
        /* <DEDUP_REMOVED lines=9> */
.L_x_539:
[----:B------:R-:W-:Y:S05]  /*1c0c0*/  BSYNC B1 ;  /* 0x0000000000017941 */ /* 0x000fea0003800000 */
.L_x_538:
[----:B------:R-:W-:Y:S05]  /*1c0d0*/  @!P1 BRA `(.L_x_540) ;  /* 0x00000050004c9947 */ /* 0x000fea0003800000 */
[----:B-----5:R-:W-:-:S05]  /*1c0e0*/  LOP3.LUT R153, R153, 0xffffe000, RZ, 0xc0, !PT ;  /* 0xffffe00099997812 */ /* 0x020fca00078ec0ff */
[----:B------:R-:W-:-:S04]  /*1c0f0*/  FMUL R0, R153, R16 ;  /* 0x0000001099007220 */ /* 0x000fc80000400000 */
[----:B------:R-:W-:-:S05]  /*1c100*/  FFMA R151, R151, R2, R0 ;  /* 0x0000000297977223 */ /* 0x000fca0000000000 */
[----:B------:R-:W-:-:S05]  /*1c110*/  F2FP.TF32.F32.PACK_B R151, R151 ;  /* 0x00000097ff97723e */ /* 0x000fca00024050ff */
[----:B------:R0:W-:Y:S01]  /*1c120*/  STG.E desc[UR44][R4.64+0x3e4], R151 ;  /* 0x0003e49704007986 */ /* 0x0001e2000c10192c */
[----:B------:R-:W-:Y:S05]  /*1c130*/  BRA `(.L_x_540) ;  /* 0x0000005000347947 */ /* 0x000fea0003800000 */
.L_x_33:
[----:B------:R-:W2:Y:S01]  /*1c140*/  LDL.LU R3, [R1] ;  /* 0x0000000001037983 */ /* 0x000ea20000300800 */
[----:B------:R-:W-:-:S03]  /*1c150*/  ULDC.64 UR4, c[0x0][0x5c0] ;  /* 0x0001700000047ab9 */ /* 0x000fc60000000a00 */
[----:B------:R-:W3:Y:S04]  /*1c160*/  LDL.LU R9, [R1+0x8] ;  /* 0x0000080001097983 */ /* 0x000ee80000300800 */
[----:B------:R-:W4:Y:S04]  /*1c170*/  LDL.LU R8, [R1+0x54] ;  /* 0x0000540001087983 */ /* 0x000f280000300800 */
[----:B------:R-:W5:Y:S04]  /*1c180*/  LDL.LU R235, [R1+0x8c] ;  /* 0x00008c0001eb7983 */ /* 0x000f680000300800 */
        /* <DEDUP_REMOVED lines=91> */
[----:B------:R-:W5:Y:S01]  /*1c740*/  LDL.LU R12, [R1+0x1fc] ;  /* 0x0001fc00010c7983 */ /* 0x000f620000300800 */
[----:B--2---:R-:W-:Y:S01]  /*1c750*/  FMUL R3, R3, R2 ;  /* 0x0000000203037220 */ /* 0x004fe20000400000 */
[----:B------:R-:W-:-:S02]  /*1c760*/  LEA R4, P0, R6, UR4, 0x2 ;  /* 0x0000000406047c11 */ /* 0x000fc4000f8010ff */
[----:B------:R-:W2:Y:S02]  /*1c770*/  LDL.LU R7, [R1+0x4] ;  /* 0x0000040001077983 */ /* 0x000ea40000300800 */
[----:B------:R-:W-:Y:S02]  /*1c780*/  LEA.HI.X R5, R6, UR5, R10, 0x2, P0 ;  /* 0x0000000506057c11 */ /* 0x000fe400080f140a */
[----:B------:R-:W-:Y:S01]  /*1c790*/  F2FP.TF32.F32.PACK_B R3, R3 ;  /* 0x00000003ff03723e */ /* 0x000fe200024050ff */
[----:B------:R-:W5:Y:S01]  /*1c7a0*/  LDL.LU R10, [R1+0x5c] ;  /* 0x00005c00010a7983 */ /* 0x000f620000300800 */
[----:B------:R-:W-:-:S03]  /*1c7b0*/  ISETP.GT.AND P0, PT, R0, 0x1, P3 ;  /* 0x000000010000780c */ /* 0x000fc60001f04270 */
[----:B------:R2:W-:Y:S01]  /*1c7c0*/  @P1 STG.E desc[UR44][R4.64], R3 ;  /* 0x0000000304001986 */ /* 0x0005e2000c10192c */
[----:B------:R-:W-:Y:S01]  /*1c7d0*/  ISETP.GT.AND P2, PT, R158, 0x8, PT ;  /* 0x000000089e00780c */ /* 0x000fe20003f44270 */
[----:B--2---:R-:W-:-:S05]  /*1c7e0*/  FMUL R3, R7, R2 ;  /* 0x0000000207037220 */ /* 0x004fca0000400000 */
[----:B------:R-:W-:-:S05]  /*1c7f0*/  F2FP.TF32.F32.PACK_B R3, R3 ;  /* 0x00000003ff03723e */ /* 0x000fca00024050ff */
[----:B------:R0:W-:Y:S04]  /*1c800*/  @P0 STG.E desc[UR44][R4.64+0x4], R3 ;  /* 0x0000040304000986 */ /* 0x0001e8000c10192c */
[----:B0-----:R-:W2:Y:S01]  /*1c810*/  LDL.LU R3, [R1+0xc] ;  /* 0x00000c0001037983 */ /* 0x001ea20000300800 */
[----:B------:R-:W-:Y:S01]  /*1c820*/  USHF.L.U32 UR5, UR8, 0x5, URZ ;  /* 0x0000000508057899 */ /* 0x000fe2000800063f */
[----:B------:R-:W-:Y:S01]  /*1c830*/  ISETP.GT.AND P0, PT, R0, RZ, P2 ;  /* 0x000000ff0000720c */ /* 0x000fe20001704270 */
[----:B------:R-:W-:Y:S01]  /*1c840*/  USHF.L.U64.HI UR4, UR8, 0x5, UR9 ;  /* 0x0000000508047899 */ /* 0x000fe20008010209 */
[----:B---3--:R-:W-:-:S03]  /*1c850*/  FMUL R9, R9, R2 ;  /* 0x0000000209097220 */ /* 0x008fc60000400000 */
[----:B------:R-:W-:Y:S02]  /*1c860*/  IADD3 R6, P1, R4, UR5, RZ ;  /* 0x0000000504067c10 */ /* 0x000fe4000ff3e0ff */
[----:B------:R-:W-:Y:S02]  /*1c870*/  F2FP.TF32.F32.PACK_B R9, R9 ;  /* 0x00000009ff09723e */ /* 0x000fe400024050ff */
[----:B------:R-:W-:-:S05]  /*1c880*/  IADD3.X R7, R5, UR4, RZ, P1, !PT ;  /* 0x0000000405077c10 */ /* 0x000fca0008ffe4ff */
[----:B------:R0:W-:Y:S01]  /*1c890*/  @P0 STG.E desc[UR44][R6.64], R9 ;  /* 0x0000000906000986 */ /* 0x0001e2000c10192c */
[----:B------:R-:W-:-:S03]  /*1c8a0*/  ISETP.GT.AND P0, PT, R0, 0x1, P2 ;  /* 0x000000010000780c */ /* 0x000fc60001704270 */
[----:B0-----:R-:W3:Y:S01]  /*1c8b0*/  LDL.LU R9, [R1+0x60] ;  /* 0x0000600001097983 */ /* 0x001ee20000300800 */
[----:B--2---:R-:W-:-:S05]  /*1c8c0*/  FMUL R3, R3, R2 ;  /* 0x0000000203037220 */ /* 0x004fca0000400000 */
[----:B------:R-:W-:-:S05]  /*1c8d0*/  F2FP.TF32.F32.PACK_B R3, R3 ;  /* 0x00000003ff03723e */ /* 0x000fca00024050ff */
[----:B------:R0:W-:Y:S04]  /*1c8e0*/  @P0 STG.E desc[UR44][R6.64+0x4], R3 ;  /* 0x0000040306000986 */ /* 0x0001e8000c10192c */
[----:B0-----:R-:W2:Y:S01]  /*1c8f0*/  LDL.LU R3, [R1+0x10] ;  /* 0x0000100001037983 */ /* 0x001ea20000300800 */
[----:B------:R-:W-:Y:S01]  /*1c900*/  ISETP.GT.AND P0, PT, R0, 0x8, P3 ;  /* 0x000000080000780c */ /* 0x000fe20001f04270 */
[----:B--2---:R-:W-:-:S05]  /*1c910*/  FMUL R3, R3, R2 ;  /* 0x0000000203037220 */ /* 0x004fca0000400000 */
[----:B------:R-:W-:-:S07]  /*1c920*/  F2FP.TF32.F32.PACK_B R3, R3 ;  /* 0x00000003ff03723e */ /* 0x000fce00024050ff */
        /* <DEDUP_REMOVED lines=82> */
[C---:B------:R-:W-:Y:S02]  /*1ce50*/  ISETP.GT.AND P1, PT, R0.reuse, 0x29, P3 ;  /* 0x000000290000780c */ /* 0x040fe40001f24270 */
[----:B------:R-:W-:Y:S01]  /*1ce60*/  ISETP.GT.AND P0, PT, R0, 0x28, P2 ;  /* 0x000000280000780c */ /* 0x000fe20001704270 */
[----:B----4-:R-:W-:-:S05]  /*1ce70*/  FMUL R8, R8, R2 ;  /* 0x0000000208087220 */ /* 0x010fca0000400000 */
[----:B------:R-:W-:-:S05]  /*1ce80*/  F2FP.TF32.F32.PACK_B R8, R8 ;  /* 0x00000008ff08723e */ /* 0x000fca00024050ff */
[----:B------:R0:W-:Y:S04]  /*1ce90*/  @P1 STG.E desc[UR44][R4.64+0xa4], R8 ;  /* 0x0000a40804001986 */ /* 0x0001e8000c10192c */
[----:B0-----:R-:W4:Y:S01]  /*1cea0*/  LDL.LU R8, [R1+0x64] ;  /* 0x0000640001087983 */ /* 0x001f220000300800 */
[----:B--2---:R-:W-:-:S05]  /*1ceb0*/  FMUL R3, R3, R2 ;  /* 0x0000000203037220 */ /* 0x004fca0000400000 */
[----:B------:R-:W-:-:S05]  /*1cec0*/  F2FP.TF32.F32.PACK_B R3, R3 ;  /* 0x00000003ff03723e */ /* 0x000fca00024050ff */
[----:B------:R0:W-:Y:S04]  /*1ced0*/  @P0 STG.E desc[UR44][R6.64+0xa0], R3 ;  /* 0x0000a00306000986 */ /* 0x0001e8000c10192c */
[----:B0-----:R-:W2:Y:S01]  /*1cee0*/  LDL.LU R3, [R1+0x68] ;  /* 0x0000680001037983 */ /* 0x001ea20000300800 */
[C---:B------:R-:W-:Y:S02]  /*1cef0*/  ISETP.GT.AND P1, PT, R0.reuse, 0x29, P2 ;  /* 0x000000290000780c */ /* 0x040fe40001724270 */
[----:B------:R-:W-:Y:S01]  /*1cf00*/  ISETP.GT.AND P4, PT, R0, 0x30, P3 ;  /* 0x000000300000780c */ /* 0x000fe20001f84270 */
[-C--:B-----5:R-:W-:Y:S01]  /*1cf10*/  FMUL R10, R10, R2.reuse ;  /* 0x000000020a0a7220 */ /* 0x0a0fe20000400000 */
[C---:B------:R-:W-:Y:S01]  /*1cf20*/  ISETP.GT.AND P5, PT, R0.reuse, 0x31, P3 ;  /* 0x000000310000780c */ /* 0x040fe20001fa4270 */
[-C--:B---3--:R-:W-:Y:S01]  /*1cf30*/  FMUL R9, R9, R2.reuse ;  /* 0x0000000209097220 */ /* 0x088fe20000400000 */
[----:B------:R-:W-:Y:S01]  /*1cf40*/  ISETP.GT.AND P0, PT, R0, 0x30, P2 ;  /* 0x000000300000780c */ /* 0x000fe20001704270 */
[----:B----4-:R-:W-:Y:S01]  /*1cf50*/  FMUL R8, R8, R2 ;  /* 0x0000000208087220 */ /* 0x010fe20000400000 */
[----:B------:R-:W-:-:S02]  /*1cf60*/  F2FP.TF32.F32.PACK_B R10, R10 ;  /* 0x0000000aff0a723e */ /* 0x000fc400024050ff */
[----:B------:R-:W-:Y:S02]  /*1cf70*/  F2FP.TF32.F32.PACK_B R9, R9 ;  /* 0x00000009ff09723e */ /* 0x000fe400024050ff */
[----:B------:R-:W-:Y:S01]  /*1cf80*/  F2FP.TF32.F32.PACK_B R8, R8 ;  /* 0x00000008ff08723e */ /* 0x000fe200024050ff */
[----:B------:R0:W-:Y:S04]  /*1cf90*/  @P1 STG.E desc[UR44][R6.64+0xa4], R10 ;  /* 0x0000a40a06001986 */ /* 0x0001e8000c10192c */
[----:B------:R1:W-:Y:S04]  /*1cfa0*/  @P4 STG.E desc[UR44][R4.64+0xc0], R9 ;  /* 0x0000c00904004986 */ /* 0x0003e8000c10192c */
[----:B------:R3:W-:Y:S04]  /*1cfb0*/  @P5 STG.E desc[UR44][R4.64+0xc4], R8 ;  /* 0x0000c40804005986 */ /* 0x0007e8000c10192c */
[----:B0-----:R-:W4:Y:S04]  /*1cfc0*/  LDL.LU R10, [R1+0x6c] ;  /* 0x00006c00010a7983 */ /* 0x001f280000300800 */
[----:B-1----:R-:W5:Y:S04]  /*1cfd0*/  LDL.LU R9, [R1+0x70] ;  /* 0x0000700001097983 */ /* 0x002f680000300800 */
[----:B---3--:R-:W3:Y:S01]  /*1cfe0*/  LDL.LU R8, [R1+0x78] ;  /* 0x0000780001087983 */ /* 0x008ee20000300800 */
[----:B--2---:R-:W-:-:S05]  /*1cff0*/  FMUL R3, R3, R2 ;  /* 0x0000000203037220 */ /* 0x004fca0000400000 */
[----:B------:R-:W-:-:S05]  /*1d000*/  F2FP.TF32.F32.PACK_B R3, R3 ;  /* 0x00000003ff03723e */ /* 0x000fca00024050ff */
[----:B------:R0:W-:Y:S04]  /*1d010*/  @P0 STG.E desc[UR44][R6.64+0xc0], R3 ;  /* 0x0000c00306000986 */ /* 0x0001e8000c10192c */
[----:B0-----:R-:W2:Y:S01]  /*1d020*/  LDL.LU R3, [R1+0x74] ;  /* 0x0000740001037983 */ /* 0x001ea20000300800 */
[C---:B------:R-:W-:Y:S02]  /*1d030*/  ISETP.GT.AND P1, PT, R0.reuse, 0x31, P2 ;  /* 0x000000310000780c */ /* 0x040fe40001724270 */
[----:B------:R-:W-:Y:S01]  /*1d040*/  ISETP.GT.AND P4, PT, R0, 0x38, P3 ;  /* 0x000000380000780c */ /* 0x000fe20001f84270 */
[-C--:B----4-:R-:W-:Y:S01]  /*1d050*/  FMUL R10, R10, R2.reuse ;  /* 0x000000020a0a7220 */ /* 0x090fe20000400000 */
[C---:B------:R-:W-:Y:S01]  /*1d060*/  ISETP.GT.AND P5, PT, R0.reuse, 0x39, P3 ;  /* 0x000000390000780c */ /* 0x040fe20001fa4270 */
[----:B-----5:R-:W-:Y:S01]  /*1d070*/  FMUL R9, R9, R2 ;  /* 0x0000000209097220 */ /* 0x020fe20000400000 */
[----:B------:R-:W-:-:S02]  /*1d080*/  ISETP.GT.AND P0, PT, R0, 0x38, P2 ;  /* 0x000000380000780c */ /* 0x000fc40001704270 */
[----:B------:R-:W-:Y:S01]  /*1d090*/  F2FP.TF32.F32.PACK_B R10, R10 ;  /* 0x0000000aff0a723e */ /* 0x000fe200024050ff */
[----:B---3--:R-:W-:Y:S01]  /*1d0a0*/  FMUL R8, R8, R2 ;  /* 0x0000000208087220 */ /* 0x008fe20000400000 */
[----:B------:R-:W-:-:S03]  /*1d0b0*/  F2FP.TF32.F32.PACK_B R9, R9 ;  /* 0x00000009ff09723e */ /* 0x000fc600024050ff */
[----:B------:R0:W-:Y:S01]  /*1d0c0*/  @P1 STG.E desc[UR44][R6.64+0xc4], R10 ;  /* 0x0000c40a06001986 */ /* 0x0001e2000c10192c */
[----:B------:R-:W-:-:S03]  /*1d0d0*/  F2FP.TF32.F32.PACK_B R8, R8 ;  /* 0x00000008ff08723e */ /* 0x000fc600024050ff */
[----:B------:R1:W-:Y:S04]  /*1d0e0*/  @P4 STG.E desc[UR44][R4.64+0xe0], R9 ;  /* 0x0000e00904004986 */ /* 0x0003e8000c10192c */
[----:B0-----:R-:W3:Y:S04]  /*1d0f0*/  LDL.LU R10, [R1+0x80] ;  /* 0x00008000010a7983 */ /* 0x001ee80000300800 */
[----:B-1----:R-:W4:Y:S01]  /*1d100*/  LDL.LU R9, [R1+0x84] ;  /* 0x0000840001097983 */ /* 0x002f220000300800 */
[----:B--2---:R-:W-:-:S05]  /*1d110*/  FMUL R3, R3, R2 ;  /* 0x0000000203037220 */ /* 0x004fca0000400000 */
[----:B------:R-:W-:-:S05]  /*1d120*/  F2FP.TF32.F32.PACK_B R3, R3 ;  /* 0x00000003ff03723e */ /* 0x000fca00024050ff */
[----:B------:R0:W-:Y:S04]  /*1d130*/  @P5 STG.E desc[UR44][R4.64+0xe4], R3 ;  /* 0x0000e40304005986 */ /* 0x0001e8000c10192c */
[----:B------:R1:W-:Y:S04]  /*1d140*/  @P0 STG.E desc[UR44][R6.64+0xe0], R8 ;  /* 0x0000e00806000986 */ /* 0x0003e8000c10192c */
[----:B0-----:R-:W2:Y:S04]  /*1d150*/  LDL.LU R3, [R1+0x7c] ;  /* 0x00007c0001037983 */ /* 0x001ea80000300800 */
[----:B-1----:R-:W5:Y:S01]  /*1d160*/  LDL.LU R8, [R1+0x88] ;  /* 0x0000880001087983 */ /* 0x002f620000300800 */
[----:B------:R-:W-:-:S02]  /*1d170*/  ISETP.GT.AND P1, PT, R0, 0x39, P2 ;  /* 0x000000390000780c */ /* 0x000fc40001724270 */
[----:B------:R-:W-:Y:S01]  /*1d180*/  ISETP.GT.AND P4, PT, R0, 0x40, P3 ;  /* 0x000000400000780c */ /* 0x000fe20001f84270 */
[-C--:B---3--:R-:W-:Y:S01]  /*1d190*/  FMUL R10, R10, R2.reuse ;  /* 0x000000020a0a7220 */ /* 0x088fe20000400000 */
[C---:B------:R-:W-:Y:S02]  /*1d1a0*/  ISETP.GT.AND P5, PT, R0.reuse, 0x41, P3 ;  /* 0x000000410000780c */ /* 0x040fe40001fa4270 */
[----:B------:R-:W-:Y:S01]  /*1d1b0*/  ISETP.GT.AND P0, PT, R0, 0x40, P2 ;  /* 0x000000400000780c */ /* 0x000fe20001704270 */
[----:B----4-:R-:W-:Y:S01]  /*1d1c0*/  FMUL R9, R9, R2 ;  /* 0x0000000209097220 */ /* 0x010fe20000400000 */
[----:B------:R-:W-:-:S04]  /*1d1d0*/  F2FP.TF32.F32.PACK_B R10, R10 ;  /* 0x0000000aff0a723e */ /* 0x000fc800024050ff */
[----:B------:R-:W-:Y:S01]  /*1d1e0*/  F2FP.TF32.F32.PACK_B R9, R9 ;  /* 0x00000009ff09723e */ /* 0x000fe200024050ff */
[-C--:B------:R-:W-:Y:S01]  /*1d1f0*/  FMUL R11, R11, R2.reuse ;  /* 0x000000020b0b7220 */ /* 0x080fe20000400000 */
[----:B------:R-:W-:-:S04]  /*1d200*/  FMUL R13, R13, R2 ;  /* 0x000000020d0d7220 */ /* 0x000fc80000400000 */
[----:B------:R-:W-:Y:S02]  /*1d210*/  F2FP.TF32.F32.PACK_B R11, R11 ;  /* 0x0000000bff0b723e */ /* 0x000fe400024050ff */
[----:B------:R-:W-:Y:S01]  /*1d220*/  F2FP.TF32.F32.PACK_B R13, R13 ;  /* 0x0000000dff0d723e */ /* 0x000fe200024050ff */
[----:B------:R-:W-:-:S05]  /*1d230*/  FMUL R15, R15, R2 ;  /* 0x000000020f0f7220 */ /* 0x000fca0000400000 */
[----:B------:R-:W-:Y:S01]  /*1d240*/  F2FP.TF32.F32.PACK_B R15, R15 ;  /* 0x0000000fff0f723e */ /* 0x000fe200024050ff */
[----:B------:R-:W-:-:S05]  /*1d250*/  FMUL R19, R19, R2 ;  /* 0x0000000213137220 */ /* 0x000fca0000400000 */
[----:B------:R-:W-:Y:S01]  /*1d260*/  F2FP.TF32.F32.PACK_B R19, R19 ;  /* 0x00000013ff13723e */ /* 0x000fe200024050ff */
[-C--:B--2---:R-:W-:Y:S01]  /*1d270*/  FMUL R3, R3, R2.reuse ;  /* 0x0000000203037220 */ /* 0x084fe20000400000 */
[----:B-----5:R-:W-:-:S04]  /*1d280*/  FMUL R8, R8, R2 ;  /* 0x0000000208087220 */ /* 0x020fc80000400000 */
[----:B------:R-:W-:Y:S02]  /*1d290*/  F2FP.TF32.F32.PACK_B R3, R3 ;  /* 0x00000003ff03723e */ /* 0x000fe400024050ff */
[----:B------:R-:W-:-:S03]  /*1d2a0*/  F2FP.TF32.F32.PACK_B R8, R8 ;  /* 0x00000008ff08723e */ /* 0x000fc600024050ff */
[----:B------:R0:W-:Y:S01]  /*1d2b0*/  @P1 STG.E desc[UR44][R6.64+0xe4], R3 ;  /* 0x0000e40306001986 */ /* 0x0001e2000c10192c */
[----:B------:R-:W-:-:S03]  /*1d2c0*/  ISETP.GT.AND P1, PT, R0, 0x41, P2 ;  /* 0x000000410000780c */ /* 0x000fc60001724270 */
[----:B------:R-:W-:Y:S01]  /*1d2d0*/  @P4 STG.E desc[UR44][R4.64+0x100], R10 ;  /* 0x0001000a04004986 */ /* 0x000fe2000c10192c */
[----:B------:R-:W-:-:S03]  /*1d2e0*/  ISETP.GT.AND P4, PT, R0, 0x48, P3 ;  /* 0x000000480000780c */ /* 0x000fc60001f84270 */
[----:B------:R-:W-:Y:S01]  /*1d2f0*/  @P5 STG.E desc[UR44][R4.64+0x104], R9 ;  /* 0x0001040904005986 */ /* 0x000fe2000c10192c */
[----:B0-----:R-:W-:-:S03]  /*1d300*/  FMUL R3, R235, R2 ;  /* 0x00000002eb037220 */ /* 0x001fc60000400000 */
[----:B------:R0:W-:Y:S02]  /*1d310*/  @P0 STG.E desc[UR44][R6.64+0x100], R8 ;  /* 0x0001000806000986 */ /* 0x0001e4000c10192c */
[----:B------:R-:W-:Y:S01]  /*1d320*/  F2FP.TF32.F32.PACK_B R3, R3 ;  /* 0x00000003ff03723e */ /* 0x000fe200024050ff */
[----:B0-----:R-:W-:Y:S01]  /*1d330*/  FMUL R8, R234, R2 ;  /* 0x00000002ea087220 */ /* 0x001fe20000400000 */
[----:B------:R-:W-:-:S04]  /*1d340*/  ISETP.GT.AND P5, PT, R0, 0x49, P3 ;  /* 0x000000490000780c */ /* 0x000fc80001fa4270 */
[----:B------:R-:W-:Y:S01]  /*1d350*/  F2FP.TF32.F32.PACK_B R8, R8 ;  /* 0x00000008ff08723e */ /* 0x000fe200024050ff */
[----:B------:R0:W-:Y:S01]  /*1d360*/  @P1 STG.E desc[UR44][R6.64+0x104], R3 ;  /* 0x0001040306001986 */ /* 0x0001e2000c10192c */
[C---:B------:R-:W-:Y:S01]  /*1d370*/  ISETP.GT.AND P0, PT, R0.reuse, 0x48, P2 ;  /* 0x000000480000780c */ /* 0x040fe20001704270 */
[-C--:B------:R-:W-:Y:S01]  /*1d380*/  FMUL R9, R233, R2.reuse ;  /* 0x00000002e9097220 */ /* 0x080fe20000400000 */
[C---:B------:R-:W-:Y:S01]  /*1d390*/  ISETP.GT.AND P1, PT, R0.reuse, 0x49, P2 ;  /* 0x000000490000780c */ /* 0x040fe20001724270 */
[----:B------:R-:W-:Y:S01]  /*1d3a0*/  @P4 STG.E desc[UR44][R4.64+0x120], R8 ;  /* 0x0001200804004986 */ /* 0x000fe2000c10192c */
[----:B------:R-:W-:Y:S01]  /*1d3b0*/  ISETP.GT.AND P4, PT, R0, 0x50, P3 ;  /* 0x000000500000780c */ /* 0x000fe20001f84270 */
[----:B------:R-:W-:Y:S01]  /*1d3c0*/  FMUL R10, R232, R2 ;  /* 0x00000002e80a7220 */ /* 0x000fe20000400000 */
[----:B------:R-:W-:-:S04]  /*1d3d0*/  F2FP.TF32.F32.PACK_B R9, R9 ;  /* 0x00000009ff09723e */ /* 0x000fc800024050ff */
[----:B------:R-:W-:Y:S01]  /*1d3e0*/  F2FP.TF32.F32.PACK_B R10, R10 ;  /* 0x0000000aff0a723e */ /* 0x000fe200024050ff */
[----:B------:R1:W-:Y:S01]  /*1d3f0*/  @P5 STG.E desc[UR44][R4.64+0x124], R9 ;  /* 0x0001240904005986 */ /* 0x0003e2000c10192c */
[----:B------:R-:W-:-:S03]  /*1d400*/  ISETP.GT.AND P5, PT, R0, 0x51, P3 ;  /* 0x000000510000780c */ /* 0x000fc60001fa4270 */
[----:B------:R-:W-:Y:S01]  /*1d410*/  @P0 STG.E desc[UR44][R6.64+0x120], R10 ;  /* 0x0001200a06000986 */ /* 0x000fe2000c10192c */
[----:B------:R-:W-:-:S03]  /*1d420*/  ISETP.GT.AND P0, PT, R0, 0x50, P2 ;  /* 0x000000500000780c */ /* 0x000fc60001704270 */
[----:B------:R2:W-:Y:S01]  /*1d430*/  @P1 STG.E desc[UR44][R6.64+0x124], R11 ;  /* 0x0001240b06001986 */ /* 0x0005e2000c10192c */
[C---:B------:R-:W-:Y:S01]  /*1d440*/  ISETP.GT.AND P1, PT, R0.reuse, 0x51, P2 ;  /* 0x000000510000780c */ /* 0x040fe20001724270 */
[-C--:B0-----:R-:W-:Y:S02]  /*1d450*/  FMUL R3, R231, R2.reuse ;  /* 0x00000002e7037220 */ /* 0x081fe40000400000 */
[----:B------:R0:W-:Y:S01]  /*1d460*/  @P4 STG.E desc[UR44][R4.64+0x140], R13 ;  /* 0x0001400d04004986 */ /* 0x0001e2000c10192c */
[----:B------:R-:W-:Y:S01]  /*1d470*/  ISETP.GT.AND P4, PT, R0, 0x58, P3 ;  /* 0x000000580000780c */ /* 0x000fe20001f84270 */
[-C--:B-1----:R-:W-:Y:S01]  /*1d480*/  FMUL R9, R230, R2.reuse ;  /* 0x00000002e6097220 */ /* 0x082fe20000400000 */
[----:B------:R-:W-:Y:S01]  /*1d490*/  F2FP.TF32.F32.PACK_B R3, R3 ;  /* 0x00000003ff03723e */ /* 0x000fe200024050ff */
[----:B--2---:R-:W-:-:S03]  /*1d4a0*/  FMUL R11, R229, R2 ;  /* 0x00000002e50b7220 */ /* 0x004fc60000400000 */
[----:B------:R-:W-:Y:S01]  /*1d4b0*/  F2FP.TF32.F32.PACK_B R9, R9 ;  /* 0x00000009ff09723e */ /* 0x000fe200024050ff */
[----:B------:R-:W-:Y:S01]  /*1d4c0*/  @P5 STG.E desc[UR44][R4.64+0x144], R15 ;  /* 0x0001440f04005986 */ /* 0x000fe2000c10192c */
[----:B------:R-:W-:-:S03]  /*1d4d0*/  F2FP.TF32.F32.PACK_B R11, R11 ;  /* 0x0000000bff0b723e */ /* 0x000fc600024050ff */
[----:B------:R1:W-:Y:S01]  /*1d4e0*/  @P0 STG.E desc[UR44][R6.64+0x140], R3 ;  /* 0x0001400306000986 */ /* 0x0003e2000c10192c */
[C---:B------:R-:W-:Y:S02]  /*1d4f0*/  ISETP.GT.AND P5, PT, R0.reuse, 0x59, P3 ;  /* 0x000000590000780c */ /* 0x040fe40001fa4270 */
[C---:B------:R-:W-:Y:S01]  /*1d500*/  ISETP.GT.AND P0, PT, R0.reuse, 0x58, P2 ;  /* 0x000000580000780c */ /* 0x040fe20001704270 */
[----:B------:R2:W-:Y:S01]  /*1d510*/  @P1 STG.E desc[UR44][R6.64+0x144], R9 ;  /* 0x0001440906001986 */ /* 0x0005e2000c10192c */
[----:B------:R-:W-:Y:S01]  /*1d520*/  ISETP.GT.AND P1, PT, R0, 0x59, P2 ;  /* 0x000000590000780c */ /* 0x000fe20001724270 */
[-C--:B0-----:R-:W-:Y:S02]  /*1d530*/  FMUL R13, R228, R2.reuse ;  /* 0x00000002e40d7220 */ /* 0x081fe40000400000 */
[----:B------:R0:W-:Y:S01]  /*1d540*/  @P4 STG.E desc[UR44][R4.64+0x160], R11 ;  /* 0x0001600b04004986 */ /* 0x0001e2000c10192c */
[----:B------:R-:W-:Y:S01]  /*1d550*/  ISETP.GT.AND P4, PT, R0, 0x60, P3 ;  /* 0x000000600000780c */ /* 0x000fe20001f84270 */
[-C--:B-1----:R-:W-:Y:S01]  /*1d560*/  FMUL R3, R227, R2.reuse ;  /* 0x00000002e3037220 */ /* 0x082fe20000400000 */
[----:B------:R-:W-:Y:S01]  /*1d570*/  F2FP.TF32.F32.PACK_B R13, R13 ;  /* 0x0000000dff0d723e */ /* 0x000fe200024050ff */
[----:B--2---:R-:W-:-:S03]  /*1d580*/  FMUL R9, R226, R2 ;  /* 0x00000002e2097220 */ /* 0x004fc60000400000 */
[----:B------:R-:W-:Y:S01]  /*1d590*/  F2FP.TF32.F32.PACK_B R3, R3 ;  /* 0x00000003ff03723e */ /* 0x000fe200024050ff */
[----:B------:R1:W-:Y:S01]  /*1d5a0*/  @P5 STG.E desc[UR44][R4.64+0x164], R13 ;  /* 0x0001640d04005986 */ /* 0x0003e2000c10192c */
[----:B------:R-:W-:-:S03]  /*1d5b0*/  F2FP.TF32.F32.PACK_B R9, R9 ;  /* 0x00000009ff09723e */ /* 0x000fc600024050ff */
[----:B------:R-:W-:Y:S01]  /*1d5c0*/  @P0 STG.E desc[UR44][R6.64+0x160], R19 ;  /* 0x0001601306000986 */ /* 0x000fe2000c10192c */
[C---:B------:R-:W-:Y:S02]  /*1d5d0*/  ISETP.GT.AND P5, PT, R0.reuse, 0x61, P3 ;  /* 0x000000610000780c */ /* 0x040fe40001fa4270 */
[C---:B------:R-:W-:Y:S01]  /*1d5e0*/  ISETP.GT.AND P0, PT, R0.reuse, 0x60, P2 ;  /* 0x000000600000780c */ /* 0x040fe20001704270 */
[----:B------:R2:W-:Y:S01]  /*1d5f0*/  @P1 STG.E desc[UR44][R6.64+0x164], R3 ;  /* 0x0001640306001986 */ /* 0x0005e2000c10192c */
[C---:B------:R-:W-:Y:S01]  /*1d600*/  ISETP.GT.AND P1, PT, R0.reuse, 0x61, P2 ;  /* 0x000000610000780c */ /* 0x040fe20001724270 */
[-C--:B0-----:R-:W-:Y:S02]  /*1d610*/  FMUL R11, R225, R2.reuse ;  /* 0x00000002e10b7220 */ /* 0x081fe40000400000 */
[----:B------:R0:W-:Y:S01]  /*1d620*/  @P4 STG.E desc[UR44][R4.64+0x180], R9 ;  /* 0x0001800904004986 */ /* 0x0001e2000c10192c */
[----:B------:R-:W-:Y:S01]  /*1d630*/  ISETP.GT.AND P4, PT, R0, 0x68, P3 ;  /* 0x000000680000780c */ /* 0x000fe20001f84270 */
[-C--:B------:R-:W-:Y:S01]  /*1d640*/  FMUL R15, R224, R2.reuse ;  /* 0x00000002e00f7220 */ /* 0x080fe20000400000 */
[-C--:B-1----:R-:W-:Y:S01]  /*1d650*/  FMUL R13, R223, R2.reuse ;  /* 0x00000002df0d7220 */ /* 0x082fe20000400000 */
[----:B------:R-:W-:Y:S01]  /*1d660*/  F2FP.TF32.F32.PACK_B R11, R11 ;  /* 0x0000000bff0b723e */ /* 0x000fe200024050ff */
[----:B--2---:R-:W-:-:S02]  /*1d670*/  FMUL R3, R222, R2 ;  /* 0x00000002de037220 */ /* 0x004fc40000400000 */
[----:B------:R-:W-:Y:S02]  /*1d680*/  F2FP.TF32.F32.PACK_B R15, R15 ;  /* 0x0000000fff0f723e */ /* 0x000fe400024050ff */
[----:B------:R-:W-:Y:S02]  /*1d690*/  F2FP.TF32.F32.PACK_B R13, R13 ;  /* 0x0000000dff0d723e */ /* 0x000fe400024050ff */
[----:B------:R-:W-:Y:S01]  /*1d6a0*/  F2FP.TF32.F32.PACK_B R3, R3 ;  /* 0x00000003ff03723e */ /* 0x000fe200024050ff */
[----:B------:R1:W-:Y:S01]  /*1d6b0*/  @P5 STG.E desc[UR44][R4.64+0x184], R11 ;  /* 0x0001840b04005986 */ /* 0x0003e2000c10192c */
[----:B------:R-:W-:-:S03]  /*1d6c0*/  ISETP.GT.AND P5, PT, R0, 0x69, P3 ;  /* 0x000000690000780c */ /* 0x000fc60001fa4270 */
[----:B------:R-:W-:Y:S01]  /*1d6d0*/  @P0 STG.E desc[UR44][R6.64+0x180], R15 ;  /* 0x0001800f06000986 */ /* 0x000fe2000c10192c */
[C---:B------:R-:W-:Y:S01]  /*1d6e0*/  ISETP.GT.AND P0, PT, R0.reuse, 0x68, P2 ;  /* 0x000000680000780c */ /* 0x040fe20001704270 */
[-C--:B0-----:R-:W-:Y:S02]  /*1d6f0*/  FMUL R9, R221, R2.reuse ;  /* 0x00000002dd097220 */ /* 0x081fe40000400000 */
[----:B------:R0:W-:Y:S01]  /*1d700*/  @P1 STG.E desc[UR44][R6.64+0x184], R13 ;  /* 0x0001840d06001986 */ /* 0x0001e2000c10192c */
[----:B------:R-:W-:Y:S01]  /*1d710*/  ISETP.GT.AND P1, PT, R0, 0x69, P2 ;  /* 0x000000690000780c */ /* 0x000fe20001724270 */
[-C--:B------:R-:W-:Y:S02]  /*1d720*/  FMUL R19, R220, R2.reuse ;  /* 0x00000002dc137220 */ /* 0x080fe40000400000 */
[----:B------:R2:W-:Y:S01]  /*1d730*/  @P4 STG.E desc[UR44][R4.64+0x1a0], R3 ;  /* 0x0001a00304004986 */ /* 0x0005e2000c10192c */
[----:B------:R-:W-:Y:S01]  /*1d740*/  ISETP.GT.AND P4, PT, R0, 0x70, P3 ;  /* 0x000000700000780c */ /* 0x000fe20001f84270 */
[----:B-1----:R-:W-:Y:S01]  /*1d750*/  FMUL R11, R219, R2 ;  /* 0x00000002db0b7220 */ /* 0x002fe20000400000 */
[----:B------:R-:W-:-:S02]  /*1d760*/  F2FP.TF32.F32.PACK_B R9, R9 ;  /* 0x00000009ff09723e */ /* 0x000fc400024050ff */
[----:B------:R-:W-:Y:S01]  /*1d770*/  F2FP.TF32.F32.PACK_B R19, R19 ;  /* 0x00000013ff13723e */ /* 0x000fe200024050ff */
[-C--:B0-----:R-:W-:Y:S01]  /*1d780*/  FMUL R13, R218, R2.reuse ;  /* 0x00000002da0d7220 */ /* 0x081fe20000400000 */
[----:B------:R-:W-:Y:S01]  /*1d790*/  F2FP.TF32.F32.PACK_B R11, R11 ;  /* 0x0000000bff0b723e */ /* 0x000fe200024050ff */
[----:B------:R0:W-:Y:S03]  /*1d7a0*/  @P5 STG.E desc[UR44][R4.64+0x1a4], R9 ;  /* 0x0001a40904005986 */ /* 0x0001e6000c10192c */
[----:B------:R-:W-:Y:S01]  /*1d7b0*/  F2FP.TF32.F32.PACK_B R13, R13 ;  /* 0x0000000dff0d723e */ /* 0x000fe200024050ff */
[----:B------:R-:W-:Y:S01]  /*1d7c0*/  @P0 STG.E desc[UR44][R6.64+0x1a0], R19 ;  /* 0x0001a01306000986 */ /* 0x000fe2000c10192c */
[C---:B------:R-:W-:Y:S02]  /*1d7d0*/  ISETP.GT.AND P5, PT, R0.reuse, 0x71, P3 ;  /* 0x000000710000780c */ /* 0x040fe40001fa4270 */
[C---:B------:R-:W-:Y:S01]  /*1d7e0*/  ISETP.GT.AND P0, PT, R0.reuse, 0x70, P2 ;  /* 0x000000700000780c */ /* 0x040fe20001704270 */
[----:B------:R1:W-:Y:S01]  /*1d7f0*/  @P1 STG.E desc[UR44][R6.64+0x1a4], R11 ;  /* 0x0001a40b06001986 */ /* 0x0003e2000c10192c */
[----:B------:R-:W-:Y:S01]  /*1d800*/  ISETP.GT.AND P1, PT, R0, 0x71, P2 ;  /* 0x000000710000780c */ /* 0x000fe20001724270 */
[----:B--2---:R-:W-:-:S02]  /*1d810*/  FMUL R3, R217, R2 ;  /* 0x00000002d9037220 */ /* 0x004fc40000400000 */
[----:B------:R2:W-:Y:S01]  /*1d820*/  @P4 STG.E desc[UR44][R4.64+0x1c0], R13 ;  /* 0x0001c00d04004986 */ /* 0x0005e2000c10192c */
[----:B------:R-:W-:Y:S01]  /*1d830*/  ISETP.GT.AND P4, PT, R0, 0x78, P3 ;  /* 0x000000780000780c */ /* 0x000fe20001f84270 */
[-C--:B------:R-:W-:Y:S01]  /*1d840*/  FMUL R15, R216, R2.reuse ;  /* 0x00000002d80f7220 */ /* 0x080fe20000400000 */
[-C--:B0-----:R-:W-:Y:S01]  /*1d850*/  FMUL R9, R215, R2.reuse ;  /* 0x00000002d7097220 */ /* 0x081fe20000400000 */
[----:B------:R-:W-:Y:S01]  /*1d860*/  F2FP.TF32.F32.PACK_B R3, R3 ;  /* 0x00000003ff03723e */ /* 0x000fe200024050ff */
[----:B-1----:R-:W-:Y:S02]  /*1d870*/  FMUL R11, R214, R2 ;  /* 0x00000002d60b7220 */ /* 0x002fe40000400000 */
[----:B------:R-:W-:Y:S02]  /*1d880*/  F2FP.TF32.F32.PACK_B R15, R15 ;  /* 0x0000000fff0f723e */ /* 0x000fe400024050ff */
[----:B------:R-:W-:Y:S02]  /*1d890*/  F2FP.TF32.F32.PACK_B R9, R9 ;  /* 0x00000009ff09723e */ /* 0x000fe400024050ff */
[----:B------:R-:W-:Y:S01]  /*1d8a0*/  F2FP.TF32.F32.PACK_B R11, R11 ;  /* 0x0000000bff0b723e */ /* 0x000fe200024050ff */
[----:B------:R0:W-:Y:S01]  /*1d8b0*/  @P5 STG.E desc[UR44][R4.64+0x1c4], R3 ;  /* 0x0001c40304005986 */ /* 0x0001e2000c10192c */
[----:B------:R-:W-:-:S03]  /*1d8c0*/  ISETP.GT.AND P5, PT, R0, 0x79, P3 ;  /* 0x000000790000780c */ /* 0x000fc60001fa4270 */
[----:B------:R-:W-:Y:S01]  /*1d8d0*/  @P0 STG.E desc[UR44][R6.64+0x1c0], R15 ;  /* 0x0001c00f06000986 */ /* 0x000fe2000c10192c */
[C---:B------:R-:W-:Y:S01]  /*1d8e0*/  ISETP.GT.AND P0, PT, R0.reuse, 0x78, P2 ;  /* 0x000000780000780c */ /* 0x040fe20001704270 */
[-C--:B--2---:R-:W-:Y:S02]  /*1d8f0*/  FMUL R13, R213, R2.reuse ;  /* 0x00000002d50d7220 */ /* 0x084fe40000400000 */
[----:B------:R1:W-:Y:S01]  /*1d900*/  @P1 STG.E desc[UR44][R6.64+0x1c4], R9 ;  /* 0x0001c40906001986 */ /* 0x0003e2000c10192c */
[----:B------:R-:W-:Y:S01]  /*1d910*/  ISETP.GT.AND P1, PT, R0, 0x79, P2 ;  /* 0x000000790000780c */ /* 0x000fe20001724270 */
[-C--:B------:R-:W-:Y:S02]  /*1d920*/  FMUL R19, R212, R2.reuse ;  /* 0x00000002d4137220 */ /* 0x080fe40000400000 */
[----:B------:R2:W-:Y:S01]  /*1d930*/  @P4 STG.E desc[UR44][R4.64+0x1e0], R11 ;  /* 0x0001e00b04004986 */ /* 0x0005e2000c10192c */
[----:B------:R-:W-:Y:S01]  /*1d940*/  ISETP.GT.AND P4, PT, R0, 0x80, P3 ;  /* 0x000000800000780c */ /* 0x000fe20001f84270 */
[----:B0-----:R-:W-:Y:S01]  /*1d950*/  FMUL R3, R211, R2 ;  /* 0x00000002d3037220 */ /* 0x001fe20000400000 */
[----:B------:R-:W-:-:S02]  /*1d960*/  F2FP.TF32.F32.PACK_B R13, R13 ;  /* 0x0000000dff0d723e */ /* 0x000fc400024050ff */
[----:B------:R-:W-:Y:S01]  /*1d970*/  F2FP.TF32.F32.PACK_B R19, R19 ;  /* 0x00000013ff13723e */ /* 0x000fe200024050ff */
[-C--:B-1----:R-:W-:Y:S01]  /*1d980*/  FMUL R9, R210, R2.reuse ;  /* 0x00000002d2097220 */ /* 0x082fe20000400000 */
        /* <DEDUP_REMOVED lines=204> */
[----:B------:R-:W-:Y:S01]  /*1e650*/  ISETP.GT.AND P6, PT, R0, 0xe9, P3 ;  /* 0x000000e90000780c */ /* 0x000fe20001fc4270 */
[-C--:B0-----:R-:W-:Y:S01]  /*1e660*/  FMUL R13, R159, R2.reuse ;  /* 0x000000029f0d7220 */ /* 0x081fe20000400000 */
[----:B------:R-:W-:Y:S01]  /*1e670*/  F2FP.TF32.F32.PACK_B R11, R11 ;  /* 0x0000000bff0b723e */ /* 0x000fe200024050ff */
[-C--:B-1----:R-:W-:Y:S01]  /*1e680*/  FMUL R3, R157, R2.reuse ;  /* 0x000000029d037220 */ /* 0x082fe20000400000 */
[----:B------:R-:W-:Y:S01]  /*1e690*/  F2FP.TF32.F32.PACK_B R15, R15 ;  /* 0x0000000fff0f723e */ /* 0x000fe200024050ff */
[----:B--2---:R-:W-:Y:S01]  /*1e6a0*/  FMUL R9, R156, R2 ;  /* 0x000000029c097220 */ /* 0x004fe20000400000 */
[----:B------:R-:W-:Y:S02]  /*1e6b0*/  F2FP.TF32.F32.PACK_B R13, R13 ;  /* 0x0000000dff0d723e */ /* 0x000fe400024050ff */
[----:B------:R-:W-:Y:S01]  /*1e6c0*/  F2FP.TF32.F32.PACK_B R3, R3 ;  /* 0x00000003ff03723e */ /* 0x000fe200024050ff */
[----:B------:R0:W-:Y:S01]  /*1e6d0*/  @P5 STG.E desc[UR44][R4.64+0x384], R11 ;  /* 0x0003840b04005986 */ /* 0x0001e2000c10192c */
[----:B------:R-:W-:-:S03]  /*1e6e0*/  F2FP.TF32.F32.PACK_B R9, R9 ;  /* 0x00000009ff09723e */ /* 0x000fc600024050ff */
[----:B------:R-:W-:Y:S01]  /*1e6f0*/  @P0 STG.E desc[UR44][R6.64+0x380], R15 ;  /* 0x0003800f06000986 */ /* 0x000fe2000c10192c */
[----:B------:R-:W-:-:S03]  /*1e700*/  ISETP.GT.AND P0, PT, R0, 0xe8, P2 ;  /* 0x000000e80000780c */ /* 0x000fc60001704270 */
[----:B------:R1:W-:Y:S01]  /*1e710*/  @P1 STG.E desc[UR44][R6.64+0x384], R13 ;  /* 0x0003840d06001986 */ /* 0x0003e2000c10192c */
[----:B------:R-:W-:-:S03]  /*1e720*/  ISETP.GT.AND P5, PT, R0, 0xe9, P2 ;  /* 0x000000e90000780c */ /* 0x000fc600017a4270 */
[----:B------:R2:W-:Y:S01]  /*1e730*/  @P4 STG.E desc[UR44][R4.64+0x3a0], R3 ;  /* 0x0003a00304004986 */ /* 0x0005e2000c10192c */
[-C--:B------:R-:W-:Y:S01]  /*1e740*/  FMUL R19, R155, R2.reuse ;  /* 0x000000029b137220 */ /* 0x080fe20000400000 */
[C---:B------:R-:W-:Y:S02]  /*1e750*/  ISETP.GT.AND P4, PT, R0.reuse, 0xf1, P3 ;  /* 0x000000f10000780c */ /* 0x040fe40001f84270 */
[----:B------:R3:W-:Y:S01]  /*1e760*/  @P6 STG.E desc[UR44][R4.64+0x3a4], R9 ;  /* 0x0003a40904006986 */ /* 0x0007e2000c10192c */
[----:B------:R-:W-:Y:S01]  /*1e770*/  ISETP.GT.AND P6, PT, R0, 0xf0, P3 ;  /* 0x000000f00000780c */ /* 0x000fe20001fc4270 */
[-C--:B0-----:R-:W-:Y:S01]  /*1e780*/  FMUL R11, R154, R2.reuse ;  /* 0x000000029a0b7220 */ /* 0x081fe20000400000 */
[-C--:B-1----:R-:W-:Y:S01]  /*1e790*/  FMUL R13, R153, R2.reuse ;  /* 0x00000002990d7220 */ /* 0x082fe20000400000 */
[----:B------:R-:W-:Y:S01]  /*1e7a0*/  F2FP.TF32.F32.PACK_B R19, R19 ;  /* 0x00000013ff13723e */ /* 0x000fe200024050ff */
[----:B--2---:R-:W-:Y:S02]  /*1e7b0*/  FMUL R3, R23, R2 ;  /* 0x0000000217037220 */ /* 0x004fe40000400000 */
[----:B------:R-:W-:-:S02]  /*1e7c0*/  F2FP.TF32.F32.PACK_B R11, R11 ;  /* 0x0000000bff0b723e */ /* 0x000fc400024050ff */
[----:B------:R-:W-:Y:S02]  /*1e7d0*/  F2FP.TF32.F32.PACK_B R13, R13 ;  /* 0x0000000dff0d723e */ /* 0x000fe400024050ff */
[----:B------:R-:W-:Y:S01]  /*1e7e0*/  F2FP.TF32.F32.PACK_B R3, R3 ;  /* 0x00000003ff03723e */ /* 0x000fe200024050ff */
[----:B------:R0:W-:Y:S04]  /*1e7f0*/  @P0 STG.E desc[UR44][R6.64+0x3a0], R19 ;  /* 0x0003a01306000986 */ /* 0x0001e8000c10192c */
[----:B------:R1:W-:Y:S04]  /*1e800*/  @P5 STG.E desc[UR44][R6.64+0x3a4], R11 ;  /* 0x0003a40b06005986 */ /* 0x0003e8000c10192c */
[----:B------:R-:W-:Y:S01]  /*1e810*/  @P6 STG.E desc[UR44][R4.64+0x3c0], R13 ;  /* 0x0003c00d04006986 */ /* 0x000fe2000c10192c */
[----:B------:R-:W-:-:S03]  /*1e820*/  ISETP.GT.AND P6, PT, R0, 0xf0, P2 ;  /* 0x000000f00000780c */ /* 0x000fc600017c4270 */
[----:B------:R2:W-:Y:S01]  /*1e830*/  @P4 STG.E desc[UR44][R4.64+0x3c4], R3 ;  /* 0x0003c40304004986 */ /* 0x0005e2000c10192c */
[C---:B------:R-:W-:Y:S02]  /*1e840*/  ISETP.GT.AND P4, PT, R0.reuse, 0xf8, P3 ;  /* 0x000000f80000780c */ /* 0x040fe40001f84270 */
[C---:B------:R-:W-:Y:S02]  /*1e850*/  ISETP.GT.AND P3, PT, R0.reuse, 0xf9, P3 ;  /* 0x000000f90000780c */ /* 0x040fe40001f64270 */
[----:B------:R-:W-:Y:S01]  /*1e860*/  ISETP.GT.AND P5, PT, R0, 0xf1, P2 ;  /* 0x000000f10000780c */ /* 0x000fe200017a4270 */
[-C--:B---3--:R-:W-:Y:S01]  /*1e870*/  FMUL R9, R22, R2.reuse ;  /* 0x0000000216097220 */ /* 0x088fe20000400000 */
[-C--:B------:R-:W-:Y:S01]  /*1e880*/  FMUL R15, R21, R2.reuse ;  /* 0x00000002150f7220 */ /* 0x080fe20000400000 */
[-C--:B0-----:R-:W-:Y:S01]  /*1e890*/  FMUL R19, R20, R2.reuse ;  /* 0x0000000214137220 */ /* 0x081fe20000400000 */
[----:B------:R-:W-:Y:S01]  /*1e8a0*/  FMUL R21, R18, R2 ;  /* 0x0000000212157220 */ /* 0x000fe20000400000 */
[----:B------:R-:W-:Y:S01]  /*1e8b0*/  USHF.L.U32 UR12, UR8, 0x9, URZ ;  /* 0x00000009080c7899 */ /* 0x000fe2000800063f */
[----:B------:R-:W-:-:S02]  /*1e8c0*/  F2FP.TF32.F32.PACK_B R9, R9 ;  /* 0x00000009ff09723e */ /* 0x000fc400024050ff */
[----:B------:R-:W-:Y:S02]  /*1e8d0*/  F2FP.TF32.F32.PACK_B R15, R15 ;  /* 0x0000000fff0f723e */ /* 0x000fe400024050ff */
[----:B------:R-:W-:Y:S01]  /*1e8e0*/  F2FP.TF32.F32.PACK_B R19, R19 ;  /* 0x00000013ff13723e */ /* 0x000fe200024050ff */
[----:B------:R-:W-:Y:S01]  /*1e8f0*/  USHF.L.U64.HI UR11, UR8, 0x9, UR9 ;  /* 0x00000009080b7899 */ /* 0x000fe20008010209 */
[----:B------:R-:W-:Y:S01]  /*1e900*/  F2FP.TF32.F32.PACK_B R21, R21 ;  /* 0x00000015ff15723e */ /* 0x000fe200024050ff */
[----:B------:R-:W-:Y:S01]  /*1e910*/  @P3 IMAD.MOV.U32 R10, RZ, RZ, R4 ;  /* 0x000000ffff0a3224 */ /* 0x000fe200078e0004 */
[----:B------:R0:W-:Y:S01]  /*1e920*/  @P6 STG.E desc[UR44][R6.64+0x3c0], R9 ;  /* 0x0003c00906006986 */ /* 0x0001e2000c10192c */
[----:B-1----:R-:W-:Y:S02]  /*1e930*/  @P3 IMAD.MOV.U32 R11, RZ, RZ, R5 ;  /* 0x000000ffff0b3224 */ /* 0x002fe400078e0005 */
[----:B--2---:R-:W-:Y:S01]  /*1e940*/  IMAD.U32 R3, RZ, RZ, UR12 ;  /* 0x0000000cff037e24 */ /* 0x004fe2000f8e00ff */
[----:B------:R-:W-:Y:S01]  /*1e950*/  @P5 STG.E desc[UR44][R6.64+0x3c4], R15 ;  /* 0x0003c40f06005986 */ /* 0x000fe2000c10192c */
[----:B------:R-:W-:-:S03]  /*1e960*/  ISETP.GT.AND P1, PT, R158, 0x80, PT ;  /* 0x000000809e00780c */ /* 0x000fc60003f24270 */
[----:B------:R1:W-:Y:S01]  /*1e970*/  @P4 STG.E desc[UR44][R4.64+0x3e0], R19 ;  /* 0x0003e01304004986 */ /* 0x0003e2000c10192c */
[C---:B------:R-:W-:Y:S02]  /*1e980*/  ISETP.GT.AND P4, PT, R0.reuse, 0xf8, P2 ;  /* 0x000000f80000780c */ /* 0x040fe40001784270 */
[----:B------:R-:W-:Y:S01]  /*1e990*/  ISETP.GT.AND P2, PT, R0, 0xf9, P2 ;  /* 0x000000f90000780c */ /* 0x000fe20001744270 */
[----:B------:R2:W-:Y:S01]  /*1e9a0*/  @P3 STG.E desc[UR44][R10.64+0x3e4], R21 ;  /* 0x0003e4150a003986 */ /* 0x0005e2000c10192c */
[----:B0-----:R-:W-:Y:S01]  /*1e9b0*/  MOV R9, UR11 ;  /* 0x0000000b00097c02 */ /* 0x001fe20008000f00 */
[-C--:B------:R-:W-:Y:S01]  /*1e9c0*/  FMUL R23, R14, R2.reuse ;  /* 0x000000020e177220 */ /* 0x080fe20000400000 */
[----:B------:R-:W-:Y:S01]  /*1e9d0*/  IADD3 R8, P3, P6, R4, UR5, R3 ;  /* 0x0000000504087c10 */ /* 0x000fe2000fe7e003 */
[-C--:B------:R-:W-:Y:S01]  /*1e9e0*/  FMUL R13, R12, R2.reuse ;  /* 0x000000020c0d7220 */ /* 0x080fe20000400000 */
[----:B------:R-:W-:Y:S02]  /*1e9f0*/  ISETP.GT.AND P5, PT, R0, RZ, P1 ;  /* 0x000000ff0000720c */ /* 0x000fe40000fa4270 */
[----:B------:R-:W-:Y:S01]  /*1ea00*/  IADD3.X R9, R5, UR4, R9, P3, P6 ;  /* 0x0000000405097c10 */ /* 0x000fe20009fec409 */
[----:B------:R-:W-:Y:S01]  /*1ea10*/  FMUL R3, R24, R2 ;  /* 0x0000000218037220 */ /* 0x000fe20000400000 */
[----:B------:R-:W-:-:S02]  /*1ea20*/  ISETP.GT.AND P3, PT, R0, 0x1, P1 ;  /* 0x000000010000780c */ /* 0x000fc40000f64270 */
[----:B------:R-:W-:Y:S01]  /*1ea30*/  F2FP.TF32.F32.PACK_B R23, R23 ;  /* 0x00000017ff17723e */ /* 0x000fe200024050ff */
[----:B------:R-:W-:Y:S01]  /*1ea40*/  FMUL R25, R25, R2 ;  /* 0x0000000219197220 */ /* 0x000fe20000400000 */
[----:B-1----:R-:W-:Y:S02]  /*1ea50*/  IADD3 R4, P6, R4, UR12, RZ ;  /* 0x0000000c04047c10 */ /* 0x002fe4000ffde0ff */
[----:B------:R-:W-:Y:S02]  /*1ea60*/  F2FP.TF32.F32.PACK_B R13, R13 ;  /* 0x0000000dff0d723e */ /* 0x000fe400024050ff */
[----:B------:R-:W-:Y:S01]  /*1ea70*/  ISETP.GT.AND P0, PT, R158, 0x88, PT ;  /* 0x000000889e00780c */ /* 0x000fe20003f04270 */
[----:B------:R-:W-:Y:S01]  /*1ea80*/  @P4 STG.E desc[UR44][R6.64+0x3e0], R23 ;  /* 0x0003e01706004986 */ /* 0x000fe2000c10192c */
[----:B------:R-:W-:Y:S02]  /*1ea90*/  IADD3.X R5, R5, UR11, RZ, P6, !PT ;  /* 0x0000000b05057c10 */ /* 0x000fe4000b7fe4ff */
[----:B------:R-:W-:Y:S01]  /*1eaa0*/  F2FP.TF32.F32.PACK_B R3, R3 ;  /* 0x00000003ff03723e */ /* 0x000fe200024050ff */
[----:B------:R-:W-:Y:S01]  /*1eab0*/  @P2 STG.E desc[UR44][R6.64+0x3e4], R13 ;  /* 0x0003e40d06002986 */ /* 0x000fe2000c10192c */
[----:B------:R-:W-:-:S02]  /*1eac0*/  F2FP.TF32.F32.PACK_B R25, R25 ;  /* 0x00000019ff19723e */ /* 0x000fc400024050ff */
[----:B------:R-:W-:Y:S01]  /*1ead0*/  ISETP.GT.AND P2, PT, R0, RZ, P0 ;  /* 0x000000ff0000720c */ /* 0x000fe20000744270 */
[----:B------:R0:W-:Y:S01]  /*1eae0*/  @P5 STG.E desc[UR44][R4.64], R3 ;  /* 0x0000000304005986 */ /* 0x0001e2000c10192c */
[-C--:B------:R-:W-:Y:S01]  /*1eaf0*/  FMUL R15, R26, R2.reuse ;  /* 0x000000021a0f7220 */ /* 0x080fe20000400000 */
[----:B------:R-:W-:Y:S02]  /*1eb00*/  ISETP.GT.AND P4, PT, R0, 0x1, P0 ;  /* 0x000000010000780c */ /* 0x000fe40000784270 */
[----:B--2---:R-:W-:Y:S01]  /*1eb10*/  IADD3 R10, P5, R4, UR5, RZ ;  /* 0x00000005040a7c10 */ /* 0x004fe2000ffbe0ff */
[----:B------:R-:W-:Y:S01]  /*1eb20*/  @P3 STG.E desc[UR44][R4.64+0x4], R25 ;  /* 0x0000041904003986 */ /* 0x000fe2000c10192c */
[----:B------:R-:W-:Y:S01]  /*1eb30*/  ISETP.GT.AND P3, PT, R0, 0x8, P1 ;  /* 0x000000080000780c */ /* 0x000fe20000f64270 */
[-C--:B------:R-:W-:Y:S01]  /*1eb40*/  FMUL R27, R27, R2.reuse ;  /* 0x000000021b1b7220 */ /* 0x080fe20000400000 */
[----:B------:R-:W-:Y:S02]  /*1eb50*/  F2FP.TF32.F32.PACK_B R15, R15 ;  /* 0x0000000fff0f723e */ /* 0x000fe400024050ff */
[----:B------:R-:W-:Y:S01]  /*1eb60*/  IADD3.X R11, R5, UR4, RZ, P5, !PT ;  /* 0x00000004050b7c10 */ /* 0x000fe2000affe4ff */
[----:B0-----:R-:W-:Y:S01]  /*1eb70*/  FMUL R3, R28, R2 ;  /* 0x000000021c037220 */ /* 0x001fe20000400000 */
[----:B------:R-:W-:-:S02]  /*1eb80*/  F2FP.TF32.F32.PACK_B R27, R27 ;  /* 0x0000001bff1b723e */ /* 0x000fc400024050ff */
[C---:B------:R-:W-:Y:S01]  /*1eb90*/  ISETP.GT.AND P5, PT, R0.reuse, 0x9, P1 ;  /* 0x000000090000780c */ /* 0x040fe20000fa4270 */
[----:B------:R-:W-:Y:S01]  /*1eba0*/  @P2 STG.E desc[UR44][R10.64], R15 ;  /* 0x0000000f0a002986 */ /* 0x000fe2000c10192c */
[----:B------:R-:W-:Y:S02]  /*1ebb0*/  F2FP.TF32.F32.PACK_B R3, R3 ;  /* 0x00000003ff03723e */ /* 0x000fe400024050ff */
[----:B------:R-:W-:Y:S01]  /*1ebc0*/  ISETP.GT.AND P2, PT, R0, 0x8, P0 ;  /* 0x000000080000780c */ /* 0x000fe20000744270 */
[-C--:B------:R-:W-:Y:S01]  /*1ebd0*/  FMUL R29, R29, R2.reuse ;  /* 0x000000021d1d7220 */ /* 0x080fe20000400000 */
[----:B------:R0:W-:Y:S01]  /*1ebe0*/  @P4 STG.E desc[UR44][R10.64+0x4], R27 ;  /* 0x0000041b0a004986 */ /* 0x0001e2000c10192c */
[----:B------:R-:W-:Y:S01]  /*1ebf0*/  FMUL R13, R30, R2 ;  /* 0x000000021e0d7220 */ /* 0x000fe20000400000 */
[----:B------:R-:W-:Y:S02]  /*1ec00*/  IADD3 R6, P4, R4, UR5, RZ ;  /* 0x0000000504067c10 */ /* 0x000fe4000ff9e0ff */
[----:B------:R1:W-:Y:S01]  /*1ec10*/  @P3 STG.E desc[UR44][R4.64+0x20], R3 ;  /* 0x0000200304003986 */ /* 0x0003e2000c10192c */
[----:B------:R-:W-:-:S02]  /*1ec20*/  ISETP.GT.AND P3, PT, R0, 0x9, P0 ;  /* 0x000000090000780c */ /* 0x000fc40000764270 */
[----:B------:R-:W-:Y:S01]  /*1ec30*/  F2FP.TF32.F32.PACK_B R29, R29 ;  /* 0x0000001dff1d723e */ /* 0x000fe200024050ff */
[----:B------:R-:W-:Y:S01]  /*1ec40*/  FMUL R31, R31, R2 ;  /* 0x000000021f1f7220 */ /* 0x000fe20000400000 */
[----:B------:R-:W-:Y:S02]  /*1ec50*/  F2FP.TF32.F32.PACK_B R13, R13 ;  /* 0x0000000dff0d723e */ /* 0x000fe400024050ff */
[----:B------:R-:W-:Y:S01]  /*1ec60*/  IADD3.X R7, R5, UR4, RZ, P4, !PT ;  /* 0x0000000405077c10 */ /* 0x000fe2000a7fe4ff */
[----:B------:R-:W-:Y:S01]  /*1ec70*/  @P5 STG.E desc[UR44][R4.64+0x24], R29 ;  /* 0x0000241d04005986 */ /* 0x000fe2000c10192c */
[----:B------:R-:W-:-:S03]  /*1ec80*/  F2FP.TF32.F32.PACK_B R31, R31 ;  /* 0x0000001fff1f723e */ /* 0x000fc600024050ff */
[----:B------:R2:W-:Y:S01]  /*1ec90*/  @P2 STG.E desc[UR44][R6.64+0x20], R13 ;  /* 0x0000200d06002986 */ /* 0x0005e2000c10192c */
[C---:B------:R-:W-:Y:S02]  /*1eca0*/  ISETP.GT.AND P2, PT, R0.reuse, 0x10, P0 ;  /* 0x000000100000780c */ /* 0x040fe40000744270 */
[C---:B------:R-:W-:Y:S01]  /*1ecb0*/  ISETP.GT.AND P4, PT, R0.reuse, 0x10, P1 ;  /* 0x000000100000780c */ /* 0x040fe20000f84270 */
[----:B------:R-:W-:Y:S01]  /*1ecc0*/  @P3 STG.E desc[UR44][R8.64+0x24], R31 ;  /* 0x0000241f08003986 */ /* 0x000fe2000c10192c */
[----:B------:R-:W-:Y:S01]  /*1ecd0*/  ISETP.GT.AND P5, PT, R0, 0x11, P1 ;  /* 0x000000110000780c */ /* 0x000fe20000fa4270 */
[-C--:B0-----:R-:W-:Y:S01]  /*1ece0*/  FMUL R11, R32, R2.reuse ;  /* 0x00000002200b7220 */ /* 0x081fe20000400000 */
[----:B------:R-:W-:Y:S01]  /*1ecf0*/  ISETP.GT.AND P3, PT, R0, 0x11, P0 ;  /* 0x000000110000780c */ /* 0x000fe20000764270 */
[-C--:B------:R-:W-:Y:S01]  /*1ed00*/  FMUL R33, R33, R2.reuse ;  /* 0x0000000221217220 */ /* 0x080fe20000400000 */
[----:B-1----:R-:W-:Y:S02]  /*1ed10*/  FMUL R3, R34, R2 ;  /* 0x0000000222037220 */ /* 0x002fe40000400000 */
[----:B------:R-:W-:-:S02]  /*1ed20*/  F2FP.TF32.F32.PACK_B R11, R11 ;  /* 0x0000000bff0b723e */ /* 0x000fc400024050ff */
[----:B------:R-:W-:Y:S01]  /*1ed30*/  F2FP.TF32.F32.PACK_B R33, R33 ;  /* 0x00000021ff21723e */ /* 0x000fe200024050ff */
[----:B--2---:R-:W-:Y:S01]  /*1ed40*/  @P2 IMAD.MOV.U32 R6, RZ, RZ, R8 ;  /* 0x000000ffff062224 */ /* 0x004fe200078e0008 */
[----:B------:R-:W-:Y:S01]  /*1ed50*/  F2FP.TF32.F32.PACK_B R3, R3 ;  /* 0x00000003ff03723e */ /* 0x000fe200024050ff */
[----:B------:R-:W-:Y:S02]  /*1ed60*/  @P2 IMAD.MOV.U32 R7, RZ, RZ, R9 ;  /* 0x000000ffff072224 */ /* 0x000fe400078e0009 */
[----:B------:R-:W-:Y:S01]  /*1ed70*/  FMUL R35, R35, R2 ;  /* 0x0000000223237220 */ /* 0x000fe20000400000 */
[----:B------:R-:W-:Y:S04]  /*1ed80*/  @P4 STG.E desc[UR44][R4.64+0x40], R11 ;  /* 0x0000400b04004986 */ /* 0x000fe8000c10192c */
[----:B------:R-:W-:Y:S01]  /*1ed90*/  @P5 STG.E desc[UR44][R4.64+0x44], R33 ;  /* 0x0000442104005986 */ /* 0x000fe2000c10192c */
[----:B------:R-:W-:-:S03]  /*1eda0*/  F2FP.TF32.F32.PACK_B R35, R35 ;  /* 0x00000023ff23723e */ /* 0x000fc600024050ff */
[----:B------:R0:W-:Y:S01]  /*1edb0*/  @P2 STG.E desc[UR44][R6.64+0x40], R3 ;  /* 0x0000400306002986 */ /* 0x0001e2000c10192c */
[C---:B------:R-:W-:Y:S02]  /*1edc0*/  ISETP.GT.AND P2, PT, R0.reuse, 0x18, P0 ;  /* 0x000000180000780c */ /* 0x040fe40000744270 */
[C---:B------:R-:W-:Y:S02]  /*1edd0*/  ISETP.GT.AND P4, PT, R0.reuse, 0x18, P1 ;  /* 0x000000180000780c */ /* 0x040fe40000f84270 */
[----:B------:R-:W-:Y:S01]  /*1ede0*/  ISETP.GT.AND P5, PT, R0, 0x19, P1 ;  /* 0x000000190000780c */ /* 0x000fe20000fa4270 */
[----:B0-----:R-:W-:Y:S01]  /*1edf0*/  @P3 IMAD.MOV.U32 R6, RZ, RZ, R8 ;  /* 0x000000ffff063224 */ /* 0x001fe200078e0008 */
[----:B------:R-:W-:Y:S01]  /*1ee00*/  @P3 MOV R7, R9 ;  /* 0x0000000900073202 */ /* 0x000fe20000000f00 */
[-C--:B------:R-:W-:Y:S01]  /*1ee10*/  FMUL R13, R36, R2.reuse ;  /* 0x00000002240d7220 */ /* 0x080fe20000400000 */
[----:B------:R-:W-:-:S03]  /*1ee20*/  FMUL R37, R37, R2 ;  /* 0x0000000225257220 */ /* 0x000fc60000400000 */
[----:B------:R0:W-:Y:S01]  /*1ee30*/  @P3 STG.E desc[UR44][R6.64+0x44], R35 ;  /* 0x0000442306003986 */ /* 0x0001e2000c10192c */
[----:B------:R-:W-:Y:S01]  /*1ee40*/  ISETP.GT.AND P3, PT, R0, 0x19, P0 ;  /* 0x000000190000780c */ /* 0x000fe20000764270 */
[-C--:B------:R-:W-:Y:S01]  /*1ee50*/  FMUL R11, R38, R2.reuse ;  /* 0x00000002260b7220 */ /* 0x080fe20000400000 */
[----:B------:R-:W-:Y:S02]  /*1ee60*/  F2FP.TF32.F32.PACK_B R13, R13 ;  /* 0x0000000dff0d723e */ /* 0x000fe400024050ff */
[----:B------:R-:W-:Y:S01]  /*1ee70*/  F2FP.TF32.F32.PACK_B R37, R37 ;  /* 0x00000025ff25723e */ /* 0x000fe200024050ff */
[----:B------:R-:W-:Y:S01]  /*1ee80*/  FMUL R39, R39, R2 ;  /* 0x0000000227277220 */ /* 0x000fe20000400000 */
[----:B------:R-:W-:Y:S01]  /*1ee90*/  F2FP.TF32.F32.PACK_B R11, R11 ;  /* 0x0000000bff0b723e */ /* 0x000fe200024050ff */
[----:B------:R-:W-:Y:S01]  /*1eea0*/  @P4 STG.E desc[UR44][R4.64+0x60], R13 ;  /* 0x0000600d04004986 */ /* 0x000fe2000c10192c */
[----:B0-----:R-:W-:Y:S02]  /*1eeb0*/  @P2 IMAD.MOV.U32 R6, RZ, RZ, R8 ;  /* 0x000000ffff062224 */ /* 0x001fe400078e0008 */
[----:B------:R-:W-:Y:S01]  /*1eec0*/  @P2 IMAD.MOV.U32 R7, RZ, RZ, R9 ;  /* 0x000000ffff072224 */ /* 0x000fe200078e0009 */
        /* <DEDUP_REMOVED lines=406> */
[-C--:B------:R-:W-:Y:S01]  /*20830*/  FMUL R13, R120, R2.reuse ;  /* 0x00000002780d7220 */ /* 0x080fe20000400000 */
[----:B0-----:R-:W-:Y:S01]  /*20840*/  @P3 IMAD.MOV.U32 R6, RZ, RZ, R8 ;  /* 0x000000ffff063224 */ /* 0x001fe200078e0008 */
[----:B------:R-:W-:Y:S01]  /*20850*/  @P3 MOV R7, R9 ;  /* 0x0000000900073202 */ /* 0x000fe20000000f00 */
[-C--:B------:R-:W-:Y:S01]  /*20860*/  FMUL R121, R121, R2.reuse ;  /* 0x0000000279797220 */ /* 0x080fe20000400000 */
[----:B------:R-:W-:-:S03]  /*20870*/  FMUL R11, R122, R2 ;  /* 0x000000027a0b7220 */ /* 0x000fc60000400000 */
[----:B------:R0:W-:Y:S01]  /*20880*/  @P3 STG.E desc[UR44][R6.64+0x2e4], R119 ;  /* 0x0002e47706003986 */ /* 0x0001e2000c10192c */
[C---:B------:R-:W-:Y:S02]  /*20890*/  ISETP.GT.AND P3, PT, R0.reuse, 0xc1, P0 ;  /* 0x000000c10000780c */ /* 0x040fe40000764270 */
[----:B------:R-:W-:Y:S02]  /*208a0*/  F2FP.TF32.F32.PACK_B R13, R13 ;  /* 0x0000000dff0d723e */ /* 0x000fe400024050ff */
[----:B------:R-:W-:Y:S01]  /*208b0*/  F2FP.TF32.F32.PACK_B R121, R121 ;  /* 0x00000079ff79723e */ /* 0x000fe200024050ff */
[-C--:B------:R-:W-:Y:S01]  /*208c0*/  FMUL R123, R123, R2.reuse ;  /* 0x000000027b7b7220 */ /* 0x080fe20000400000 */
[----:B------:R-:W-:Y:S01]  /*208d0*/  F2FP.TF32.F32.PACK_B R11, R11 ;  /* 0x0000000bff0b723e */ /* 0x000fe200024050ff */
[----:B------:R-:W-:Y:S01]  /*208e0*/  @P4 STG.E desc[UR44][R4.64+0x300], R13 ;  /* 0x0003000d04004986 */ /* 0x000fe2000c10192c */
[----:B0-----:R-:W-:Y:S02]  /*208f0*/  @P2 IMAD.MOV.U32 R6, RZ, RZ, R8 ;  /* 0x000000ffff062224 */ /* 0x001fe400078e0008 */
[----:B------:R-:W-:Y:S01]  /*20900*/  @P2 IMAD.MOV.U32 R7, RZ, RZ, R9 ;  /* 0x000000ffff072224 */ /* 0x000fe200078e0009 */
[----:B------:R-:W-:Y:S01]  /*20910*/  @P5 STG.E desc[UR44][R4.64+0x304], R121 ;  /* 0x0003047904005986 */ /* 0x000fe2000c10192c */
[----:B------:R-:W-:Y:S01]  /*20920*/  ISETP.GT.AND P4, PT, R0, 0xc8, P1 ;  /* 0x000000c80000780c */ /* 0x000fe20000f84270 */
[----:B------:R-:W-:Y:S01]  /*20930*/  FMUL R3, R124, R2 ;  /* 0x000000027c037220 */ /* 0x000fe20000400000 */
[----:B------:R-:W-:Y:S01]  /*20940*/  F2FP.TF32.F32.PACK_B R123, R123 ;  /* 0x0000007bff7b723e */ /* 0x000fe200024050ff */
[----:B------:R0:W-:Y:S01]  /*20950*/  @P2 STG.E desc[UR44][R6.64+0x300], R11 ;  /* 0x0003000b06002986 */ /* 0x0001e2000c10192c */
[----:B------:R-:W-:-:S02]  /*20960*/  ISETP.GT.AND P2, PT, R0, 0xc8, P0 ;  /* 0x000000c80000780c */ /* 0x000fc40000744270 */
[----:B------:R-:W-:Y:S01]  /*20970*/  ISETP.GT.AND P5, PT, R0, 0xc9, P1 ;  /* 0x000000c90000780c */ /* 0x000fe20000fa4270 */
[-C--:B------:R-:W-:Y:S01]  /*20980*/  FMUL R125, R125, R2.reuse ;  /* 0x000000027d7d7220 */ /* 0x080fe20000400000 */
[----:B------:R-:W-:Y:S01]  /*20990*/  F2FP.TF32.F32.PACK_B R3, R3 ;  /* 0x00000003ff03723e */ /* 0x000fe200024050ff */
[----:B0-----:R-:W-:Y:S01]  /*209a0*/  @P3 IMAD.MOV.U32 R6, RZ, RZ, R8 ;  /* 0x000000ffff063224 */ /* 0x001fe200078e0008 */
[----:B------:R-:W-:Y:S01]  /*209b0*/  @P3 MOV R7, R9 ;  /* 0x0000000900073202 */ /* 0x000fe20000000f00 */
[----:B------:R-:W-:-:S04]  /*209c0*/  FMUL R13, R126, R2 ;  /* 0x000000027e0d7220 */ /* 0x000fc80000400000 */
[----:B------:R0:W-:Y:S01]  /*209d0*/  @P3 STG.E desc[UR44][R6.64+0x304], R123 ;  /* 0x0003047b06003986 */ /* 0x0001e2000c10192c */
[C---:B------:R-:W-:Y:S02]  /*209e0*/  ISETP.GT.AND P3, PT, R0.reuse, 0xc9, P0 ;  /* 0x000000c90000780c */ /* 0x040fe40000764270 */
[----:B------:R-:W-:Y:S01]  /*209f0*/  F2FP.TF32.F32.PACK_B R125, R125 ;  /* 0x0000007dff7d723e */ /* 0x000fe200024050ff */
[----:B------:R-:W-:Y:S01]  /*20a00*/  @P4 STG.E desc[UR44][R4.64+0x320], R3 ;  /* 0x0003200304004986 */ /* 0x000fe2000c10192c */
[----:B------:R-:W-:Y:S01]  /*20a10*/  ISETP.GT.AND P4, PT, R0, 0xd0, P1 ;  /* 0x000000d00000780c */ /* 0x000fe20000f84270 */
[-C--:B------:R-:W-:Y:S01]  /*20a20*/  FMUL R127, R127, R2.reuse ;  /* 0x000000027f7f7220 */ /* 0x080fe20000400000 */
[----:B------:R-:W-:Y:S01]  /*20a30*/  F2FP.TF32.F32.PACK_B R13, R13 ;  /* 0x0000000dff0d723e */ /* 0x000fe200024050ff */
[----:B------:R-:W-:Y:S01]  /*20a40*/  FMUL R11, R128, R2 ;  /* 0x00000002800b7220 */ /* 0x000fe20000400000 */
[----:B0-----:R-:W-:Y:S02]  /*20a50*/  @P2 IMAD.MOV.U32 R6, RZ, RZ, R8 ;  /* 0x000000ffff062224 */ /* 0x001fe400078e0008 */
[----:B------:R-:W-:Y:S01]  /*20a60*/  @P2 IMAD.MOV.U32 R7, RZ, RZ, R9 ;  /* 0x000000ffff072224 */ /* 0x000fe200078e0009 */
[----:B------:R-:W-:Y:S01]  /*20a70*/  @P5 STG.E desc[UR44][R4.64+0x324], R125 ;  /* 0x0003247d04005986 */ /* 0x000fe2000c10192c */
[----:B------:R-:W-:-:S02]  /*20a80*/  ISETP.GT.AND P5, PT, R0, 0xd1, P1 ;  /* 0x000000d10000780c */ /* 0x000fc40000fa4270 */
[----:B------:R-:W-:Y:S01]  /*20a90*/  F2FP.TF32.F32.PACK_B R127, R127 ;  /* 0x0000007fff7f723e */ /* 0x000fe200024050ff */
[----:B------:R0:W-:Y:S01]  /*20aa0*/  @P2 STG.E desc[UR44][R6.64+0x320], R13 ;  /* 0x0003200d06002986 */ /* 0x0001e2000c10192c */
[----:B------:R-:W-:Y:S02]  /*20ab0*/  F2FP.TF32.F32.PACK_B R11, R11 ;  /* 0x0000000bff0b723e */ /* 0x000fe400024050ff */
[----:B------:R-:W-:Y:S01]  /*20ac0*/  ISETP.GT.AND P2, PT, R0, 0xd0, P0 ;  /* 0x000000d00000780c */ /* 0x000fe20000744270 */
[-C--:B------:R-:W-:Y:S01]  /*20ad0*/  FMUL R129, R129, R2.reuse ;  /* 0x0000000281817220 */ /* 0x080fe20000400000 */
[----:B0-----:R-:W-:Y:S01]  /*20ae0*/  @P3 IMAD.MOV.U32 R6, RZ, RZ, R8 ;  /* 0x000000ffff063224 */ /* 0x001fe200078e0008 */
[----:B------:R-:W-:Y:S01]  /*20af0*/  @P3 MOV R7, R9 ;  /* 0x0000000900073202 */ /* 0x000fe20000000f00 */
[----:B------:R-:W-:Y:S02]  /*20b00*/  FMUL R3, R130, R2 ;  /* 0x0000000282037220 */ /* 0x000fe40000400000 */
[----:B------:R-:W-:-:S02]  /*20b10*/  F2FP.TF32.F32.PACK_B R129, R129 ;  /* 0x00000081ff81723e */ /* 0x000fc400024050ff */
[----:B------:R0:W-:Y:S04]  /*20b20*/  @P3 STG.E desc[UR44][R6.64+0x324], R127 ;  /* 0x0003247f06003986 */ /* 0x0001e8000c10192c */
[----:B------:R1:W-:Y:S01]  /*20b30*/  @P4 STG.E desc[UR44][R4.64+0x340], R11 ;  /* 0x0003400b04004986 */ /* 0x0003e2000c10192c */
[C---:B------:R-:W-:Y:S02]  /*20b40*/  ISETP.GT.AND P4, PT, R0.reuse, 0xd1, P0 ;  /* 0x000000d10000780c */ /* 0x040fe40000784270 */
[C---:B------:R-:W-:Y:S01]  /*20b50*/  ISETP.GT.AND P3, PT, R0.reuse, 0xd8, P0 ;  /* 0x000000d80000780c */ /* 0x040fe20000764270 */
[----:B------:R-:W-:Y:S01]  /*20b60*/  @P5 STG.E desc[UR44][R4.64+0x344], R129 ;  /* 0x0003448104005986 */ /* 0x000fe2000c10192c */
[----:B------:R-:W-:Y:S01]  /*20b70*/  ISETP.GT.AND P5, PT, R0, 0xd8, P1 ;  /* 0x000000d80000780c */ /* 0x000fe20000fa4270 */
[----:B------:R-:W-:Y:S01]  /*20b80*/  FMUL R131, R131, R2 ;  /* 0x0000000283837220 */ /* 0x000fe20000400000 */
[----:B------:R-:W-:Y:S01]  /*20b90*/  F2FP.TF32.F32.PACK_B R3, R3 ;  /* 0x00000003ff03723e */ /* 0x000fe200024050ff */
[----:B0-----:R-:W-:-:S02]  /*20ba0*/  @P2 IMAD.MOV.U32 R6, RZ, RZ, R8 ;  /* 0x000000ffff062224 */ /* 0x001fc400078e0008 */
[----:B------:R-:W-:Y:S02]  /*20bb0*/  @P2 IMAD.MOV.U32 R7, RZ, RZ, R9 ;  /* 0x000000ffff072224 */ /* 0x000fe400078e0009 */
[-C--:B------:R-:W-:Y:S01]  /*20bc0*/  FMUL R13, R132, R2.reuse ;  /* 0x00000002840d7220 */ /* 0x080fe20000400000 */
[----:B------:R-:W-:Y:S01]  /*20bd0*/  ISETP.GT.AND P6, PT, R0, 0xd9, P1 ;  /* 0x000000d90000780c */ /* 0x000fe20000fc4270 */
[-C--:B------:R-:W-:Y:S01]  /*20be0*/  FMUL R133, R133, R2.reuse ;  /* 0x0000000285857220 */ /* 0x080fe20000400000 */
[----:B------:R-:W-:Y:S01]  /*20bf0*/  F2FP.TF32.F32.PACK_B R131, R131 ;  /* 0x00000083ff83723e */ /* 0x000fe200024050ff */
[----:B------:R0:W-:Y:S01]  /*20c00*/  @P2 STG.E desc[UR44][R6.64+0x340], R3 ;  /* 0x0003400306002986 */ /* 0x0001e2000c10192c */
[----:B-1----:R-:W-:Y:S01]  /*20c10*/  FMUL R11, R134, R2 ;  /* 0x00000002860b7220 */ /* 0x002fe20000400000 */
[----:B------:R-:W-:Y:S02]  /*20c20*/  F2FP.TF32.F32.PACK_B R13, R13 ;  /* 0x0000000dff0d723e */ /* 0x000fe400024050ff */
[----:B------:R-:W-:-:S02]  /*20c30*/  ISETP.GT.AND P2, PT, R0, 0xd9, P0 ;  /* 0x000000d90000780c */ /* 0x000fc40000744270 */
[----:B------:R-:W-:Y:S01]  /*20c40*/  F2FP.TF32.F32.PACK_B R133, R133 ;  /* 0x00000085ff85723e */ /* 0x000fe200024050ff */
[----:B0-----:R-:W-:Y:S01]  /*20c50*/  @P4 IMAD.MOV.U32 R6, RZ, RZ, R8 ;  /* 0x000000ffff064224 */ /* 0x001fe200078e0008 */
[----:B------:R-:W-:Y:S02]  /*20c60*/  @P4 MOV R7, R9 ;  /* 0x0000000900074202 */ /* 0x000fe40000000f00 */
[----:B------:R-:W-:-:S03]  /*20c70*/  F2FP.TF32.F32.PACK_B R11, R11 ;  /* 0x0000000bff0b723e */ /* 0x000fc600024050ff */
[----:B------:R0:W-:Y:S01]  /*20c80*/  @P4 STG.E desc[UR44][R6.64+0x344], R131 ;  /* 0x0003448306004986 */ /* 0x0001e2000c10192c */
[----:B------:R-:W-:-:S03]  /*20c90*/  FMUL R135, R135, R2 ;  /* 0x0000000287877220 */ /* 0x000fc60000400000 */
[----:B------:R1:W-:Y:S01]  /*20ca0*/  @P5 STG.E desc[UR44][R4.64+0x360], R13 ;  /* 0x0003600d04005986 */ /* 0x0003e2000c10192c */
[----:B------:R-:W-:-:S03]  /*20cb0*/  ISETP.GT.AND P5, PT, R0, 0xe0, P0 ;  /* 0x000000e00000780c */ /* 0x000fc600007a4270 */
[----:B------:R-:W-:Y:S01]  /*20cc0*/  @P6 STG.E desc[UR44][R4.64+0x364], R133 ;  /* 0x0003648504006986 */ /* 0x000fe2000c10192c */
[----:B0-----:R-:W-:Y:S02]  /*20cd0*/  @P3 IMAD.MOV.U32 R6, RZ, RZ, R8 ;  /* 0x000000ffff063224 */ /* 0x001fe400078e0008 */
[----:B------:R-:W-:Y:S01]  /*20ce0*/  @P3 IMAD.MOV.U32 R7, RZ, RZ, R9 ;  /* 0x000000ffff073224 */ /* 0x000fe200078e0009 */
[----:B------:R-:W-:-:S04]  /*20cf0*/  ISETP.GT.AND P4, PT, R0, 0xe1, P1 ;  /* 0x000000e10000780c */ /* 0x000fc80000f84270 */
[----:B------:R0:W-:Y:S01]  /*20d00*/  @P3 STG.E desc[UR44][R6.64+0x360], R11 ;  /* 0x0003600b06003986 */ /* 0x0001e2000c10192c */
[----:B------:R-:W-:Y:S01]  /*20d10*/  ISETP.GT.AND P3, PT, R0, 0xe0, P1 ;  /* 0x000000e00000780c */ /* 0x000fe20000f64270 */
[-C--:B------:R-:W-:Y:S01]  /*20d20*/  FMUL R3, R136, R2.reuse ;  /* 0x0000000288037220 */ /* 0x080fe20000400000 */
[----:B------:R-:W-:Y:S01]  /*20d30*/  ISETP.GT.AND P6, PT, R0, 0xe1, P0 ;  /* 0x000000e10000780c */ /* 0x000fe200007c4270 */
[-C--:B------:R-:W-:Y:S01]  /*20d40*/  FMUL R137, R137, R2.reuse ;  /* 0x0000000289897220 */ /* 0x080fe20000400000 */
[----:B------:R-:W-:Y:S01]  /*20d50*/  F2FP.TF32.F32.PACK_B R135, R135 ;  /* 0x00000087ff87723e */ /* 0x000fe200024050ff */
[-C--:B-1----:R-:W-:Y:S01]  /*20d60*/  FMUL R13, R138, R2.reuse ;  /* 0x000000028a0d7220 */ /* 0x082fe20000400000 */
[----:B------:R-:W-:Y:S01]  /*20d70*/  F2FP.TF32.F32.PACK_B R3, R3 ;  /* 0x00000003ff03723e */ /* 0x000fe200024050ff */
[----:B0-----:R-:W-:Y:S01]  /*20d80*/  @P2 IMAD.MOV.U32 R6, RZ, RZ, R8 ;  /* 0x000000ffff062224 */ /* 0x001fe200078e0008 */
[----:B------:R-:W-:Y:S02]  /*20d90*/  @P2 MOV R7, R9 ;  /* 0x0000000900072202 */ /* 0x000fe40000000f00 */
[----:B------:R-:W-:Y:S01]  /*20da0*/  F2FP.TF32.F32.PACK_B R137, R137 ;  /* 0x00000089ff89723e */ /* 0x000fe200024050ff */
[----:B------:R-:W-:Y:S01]  /*20db0*/  FMUL R139, R139, R2 ;  /* 0x000000028b8b7220 */ /* 0x000fe20000400000 */
[----:B------:R-:W-:Y:S01]  /*20dc0*/  F2FP.TF32.F32.PACK_B R13, R13 ;  /* 0x0000000dff0d723e */ /* 0x000fe200024050ff */
[----:B------:R0:W-:Y:S04]  /*20dd0*/  @P2 STG.E desc[UR44][R6.64+0x364], R135 ;  /* 0x0003648706002986 */ /* 0x0001e8000c10192c */
[----:B------:R-:W-:Y:S01]  /*20de0*/  @P3 STG.E desc[UR44][R4.64+0x380], R3 ;  /* 0x0003800304003986 */ /* 0x000fe2000c10192c */
[----:B------:R-:W-:-:S03]  /*20df0*/  F2FP.TF32.F32.PACK_B R139, R139 ;  /* 0x0000008bff8b723e */ /* 0x000fc600024050ff */
[----:B------:R-:W-:Y:S01]  /*20e00*/  @P4 STG.E desc[UR44][R4.64+0x384], R137 ;  /* 0x0003848904004986 */ /* 0x000fe2000c10192c */
[----:B0-----:R-:W-:Y:S02]  /*20e10*/  @P5 IMAD.MOV.U32 R6, RZ, RZ, R8 ;  /* 0x000000ffff065224 */ /* 0x001fe400078e0008 */
[----:B------:R-:W-:-:S05]  /*20e20*/  @P5 IMAD.MOV.U32 R7, RZ, RZ, R9 ;  /* 0x000000ffff075224 */ /* 0x000fca00078e0009 */
[----:B------:R0:W-:Y:S01]  /*20e30*/  @P5 STG.E desc[UR44][R6.64+0x380], R13 ;  /* 0x0003800d06005986 */ /* 0x0001e2000c10192c */
[C---:B------:R-:W-:Y:S02]  /*20e40*/  ISETP.GT.AND P5, PT, R0.reuse, 0xe8, P0 ;  /* 0x000000e80000780c */ /* 0x040fe400007a4270 */
[----:B------:R-:W-:Y:S01]  /*20e50*/  ISETP.GT.AND P2, PT, R0, 0xe8, P1 ;  /* 0x000000e80000780c */ /* 0x000fe20000f44270 */
[----:B0-----:R-:W-:Y:S01]  /*20e60*/  @P6 IMAD.MOV.U32 R6, RZ, RZ, R8 ;  /* 0x000000ffff066224 */ /* 0x001fe200078e0008 */
[----:B------:R-:W-:Y:S01]  /*20e70*/  @P6 MOV R7, R9 ;  /* 0x0000000900076202 */ /* 0x000fe20000000f00 */
[----:B------:R-:W-:Y:S01]  /*20e80*/  FMUL R11, R140, R2 ;  /* 0x000000028c0b7220 */ /* 0x000fe20000400000 */
[----:B------:R-:W-:-:S03]  /*20e90*/  ISETP.GT.AND P3, PT, R0, 0xe9, P0 ;  /* 0x000000e90000780c */ /* 0x000fc60000764270 */
[----:B------:R0:W-:Y:S01]  /*20ea0*/  @P6 STG.E desc[UR44][R6.64+0x384], R139 ;  /* 0x0003848b06006986 */ /* 0x0001e2000c10192c */
[----:B------:R-:W-:Y:S01]  /*20eb0*/  ISETP.GT.AND P6, PT, R0, 0xe9, P1 ;  /* 0x000000e90000780c */ /* 0x000fe20000fc4270 */
[-C--:B------:R-:W-:Y:S01]  /*20ec0*/  FMUL R141, R141, R2.reuse ;  /* 0x000000028d8d7220 */ /* 0x080fe20000400000 */
[-C--:B------:R-:W-:Y:S01]  /*20ed0*/  FMUL R15, R142, R2.reuse ;  /* 0x000000028e0f7220 */ /* 0x080fe20000400000 */
[----:B------:R-:W-:Y:S02]  /*20ee0*/  F2FP.TF32.F32.PACK_B R11, R11 ;  /* 0x0000000bff0b723e */ /* 0x000fe400024050ff */
[----:B------:R-:W-:Y:S02]  /*20ef0*/  ISETP.GT.AND P4, PT, R0, 0xf0, P1 ;  /* 0x000000f00000780c */ /* 0x000fe40000f84270 */
[----:B------:R-:W-:Y:S01]  /*20f00*/  F2FP.TF32.F32.PACK_B R141, R141 ;  /* 0x0000008dff8d723e */ /* 0x000fe200024050ff */
[----:B------:R-:W-:Y:S01]  /*20f10*/  FMUL R143, R143, R2 ;  /* 0x000000028f8f7220 */ /* 0x000fe20000400000 */
[----:B------:R-:W-:Y:S01]  /*20f20*/  F2FP.TF32.F32.PACK_B R15, R15 ;  /* 0x0000000fff0f723e */ /* 0x000fe200024050ff */
[----:B0-----:R-:W-:-:S02]  /*20f30*/  @P5 IMAD.MOV.U32 R6, RZ, RZ, R8 ;  /* 0x000000ffff065224 */ /* 0x001fc400078e0008 */
[----:B------:R-:W-:Y:S02]  /*20f40*/  @P5 IMAD.MOV.U32 R7, RZ, RZ, R9 ;  /* 0x000000ffff075224 */ /* 0x000fe400078e0009 */
[----:B------:R-:W-:Y:S01]  /*20f50*/  FMUL R3, R144, R2 ;  /* 0x0000000290037220 */ /* 0x000fe20000400000 */
[----:B------:R-:W-:Y:S01]  /*20f60*/  @P2 STG.E desc[UR44][R4.64+0x3a0], R11 ;  /* 0x0003a00b04002986 */ /* 0x000fe2000c10192c */
[----:B------:R-:W-:-:S03]  /*20f70*/  F2FP.TF32.F32.PACK_B R143, R143 ;  /* 0x0000008fff8f723e */ /* 0x000fc600024050ff */
[----:B------:R-:W-:Y:S01]  /*20f80*/  @P6 STG.E desc[UR44][R4.64+0x3a4], R141 ;  /* 0x0003a48d04006986 */ /* 0x000fe2000c10192c */
[----:B------:R-:W-:-:S03]  /*20f90*/  F2FP.TF32.F32.PACK_B R3, R3 ;  /* 0x00000003ff03723e */ /* 0x000fc600024050ff */
[----:B------:R0:W-:Y:S01]  /*20fa0*/  @P5 STG.E desc[UR44][R6.64+0x3a0], R15 ;  /* 0x0003a00f06005986 */ /* 0x0001e2000c10192c */
[C---:B------:R-:W-:Y:S02]  /*20fb0*/  ISETP.GT.AND P5, PT, R0.reuse, 0xf0, P0 ;  /* 0x000000f00000780c */ /* 0x040fe400007a4270 */
[----:B------:R-:W-:Y:S01]  /*20fc0*/  ISETP.GT.AND P2, PT, R0, 0xf1, P1 ;  /* 0x000000f10000780c */ /* 0x000fe20000f44270 */
[-C--:B------:R-:W-:Y:S01]  /*20fd0*/  FMUL R145, R145, R2.reuse ;  /* 0x0000000291917220 */ /* 0x080fe20000400000 */
[----:B0-----:R-:W-:Y:S01]  /*20fe0*/  @P3 IMAD.MOV.U32 R6, RZ, RZ, R8 ;  /* 0x000000ffff063224 */ /* 0x001fe200078e0008 */
[----:B------:R-:W-:Y:S01]  /*20ff0*/  @P3 MOV R7, R9 ;  /* 0x0000000900073202 */ /* 0x000fe20000000f00 */
[----:B------:R-:W-:-:S04]  /*21000*/  FMUL R13, R146, R2 ;  /* 0x00000002920d7220 */ /* 0x000fc80000400000 */
[----:B------:R0:W-:Y:S04]  /*21010*/  @P3 STG.E desc[UR44][R6.64+0x3a4], R143 ;  /* 0x0003a48f06003986 */ /* 0x0001e8000c10192c */
[----:B------:R-:W-:Y:S01]  /*21020*/  @P4 STG.E desc[UR44][R4.64+0x3c0], R3 ;  /* 0x0003c00304004986 */ /* 0x000fe2000c10192c */
[C---:B------:R-:W-:Y:S02]  /*21030*/  ISETP.GT.AND P4, PT, R0.reuse, 0xf1, P0 ;  /* 0x000000f10000780c */ /* 0x040fe40000784270 */
[C---:B------:R-:W-:Y:S02]  /*21040*/  ISETP.GT.AND P3, PT, R0.reuse, 0xf8, P1 ;  /* 0x000000f80000780c */ /* 0x040fe40000f64270 */
[----:B------:R-:W-:Y:S02]  /*21050*/  F2FP.TF32.F32.PACK_B R145, R145 ;  /* 0x00000091ff91723e */ /* 0x000fe400024050ff */
[C---:B------:R-:W-:Y:S01]  /*21060*/  ISETP.GT.AND P1, PT, R0.reuse, 0xf9, P1 ;  /* 0x000000f90000780c */ /* 0x040fe20000f24270 */
[----:B0-----:R-:W-:Y:S01]  /*21070*/  @P5 IMAD.MOV.U32 R6, RZ, RZ, R8 ;  /* 0x000000ffff065224 */ /* 0x001fe200078e0008 */
[----:B------:R-:W-:Y:S01]  /*21080*/  ISETP.GT.AND P6, PT, R0, 0xf8, P0 ;  /* 0x000000f80000780c */ /* 0x000fe200007c4270 */
[----:B------:R-:W-:Y:S01]  /*21090*/  @P5 IMAD.MOV.U32 R7, RZ, RZ, R9 ;  /* 0x000000ffff075224 */ /* 0x000fe200078e0009 */
[----:B------:R-:W-:Y:S01]  /*210a0*/  F2FP.TF32.F32.PACK_B R13, R13 ;  /* 0x0000000dff0d723e */ /* 0x000fe200024050ff */
[-C--:B------:R-:W-:Y:S01]  /*210b0*/  FMUL R147, R147, R2.reuse ;  /* 0x0000000293937220 */ /* 0x080fe20000400000 */
[-C--:B------:R-:W-:Y:S01]  /*210c0*/  FMUL R19, R148, R2.reuse ;  /* 0x0000000294137220 */ /* 0x080fe20000400000 */
[----:B------:R-:W-:Y:S01]  /*210d0*/  FMUL R149, R149, R2 ;  /* 0x0000000295957220 */ /* 0x000fe20000400000 */
[----:B------:R-:W-:Y:S01]  /*210e0*/  @P2 STG.E desc[UR44][R4.64+0x3c4], R145 ;  /* 0x0003c49104002986 */ /* 0x000fe2000c10192c */
[----:B------:R-:W-:-:S02]  /*210f0*/  ISETP.GT.AND P0, PT, R0, 0xf9, P0 ;  /* 0x000000f90000780c */ /* 0x000fc40000704270 */
[----:B------:R-:W-:Y:S01]  /*21100*/  F2FP.TF32.F32.PACK_B R147, R147 ;  /* 0x00000093ff93723e */ /* 0x000fe200024050ff */
[----:B------:R0:W-:Y:S01]  /*21110*/  @P5 STG.E desc[UR44][R6.64+0x3c0], R13 ;  /* 0x0003c00d06005986 */ /* 0x0001e2000c10192c */
[----:B------:R-:W-:Y:S01]  /*21120*/  F2FP.TF32.F32.PACK_B R19, R19 ;  /* 0x00000013ff13723e */ /* 0x000fe200024050ff */
[-C--:B------:R-:W-:Y:S01]  /*21130*/  FMUL R21, R150, R2.reuse ;  /* 0x0000000296157220 */ /* 0x080fe20000400000 */
[----:B------:R-:W-:Y:S01]  /*21140*/  F2FP.TF32.F32.PACK_B R149, R149 ;  /* 0x00000095ff95723e */ /* 0x000fe200024050ff */
[----:B------:R-:W-:Y:S01]  /*21150*/  FMUL R151, R151, R2 ;  /* 0x0000000297977220 */ /* 0x000fe20000400000 */
[----:B0-----:R-:W-:Y:S01]  /*21160*/  @P4 IMAD.MOV.U32 R6, RZ, RZ, R8 ;  /* 0x000000ffff064224 */ /* 0x001fe200078e0008 */
[----:B------:R-:W-:Y:S02]  /*21170*/  @P4 MOV R7, R9 ;  /* 0x0000000900074202 */ /* 0x000fe40000000f00 */
[----:B------:R-:W-:-:S03]  /*21180*/  F2FP.TF32.F32.PACK_B R21, R21 ;  /* 0x00000015ff15723e */ /* 0x000fc600024050ff */
[----:B------:R-:W-:Y:S01]  /*21190*/  @P4 STG.E desc[UR44][R6.64+0x3c4], R147 ;  /* 0x0003c49306004986 */ /* 0x000fe2000c10192c */
[----:B------:R-:W-:-:S03]  /*211a0*/  F2FP.TF32.F32.PACK_B R151, R151 ;  /* 0x00000097ff97723e */ /* 0x000fc600024050ff */
[----:B------:R-:W-:Y:S04]  /*211b0*/  @P3 STG.E desc[UR44][R4.64+0x3e0], R19 ;  /* 0x0003e01304003986 */ /* 0x000fe8000c10192c */
[----:B------:R0:W-:Y:S02]  /*211c0*/  @P1 STG.E desc[UR44][R4.64+0x3e4], R149 ;  /* 0x0003e49504001986 */ /* 0x0001e4000c10192c */
[----:B0-----:R-:W-:Y:S02]  /*211d0*/  @P6 IMAD.MOV.U32 R4, RZ, RZ, R8 ;  /* 0x000000ffff046224 */ /* 0x001fe400078e0008 */
[----:B------:R-:W-:-:S05]  /*211e0*/  @P6 IMAD.MOV.U32 R5, RZ, RZ, R9 ;  /* 0x000000ffff056224 */ /* 0x000fca00078e0009 */
[----:B------:R0:W-:Y:S04]  /*211f0*/  @P6 STG.E desc[UR44][R4.64+0x3e0], R21 ;  /* 0x0003e01504006986 */ /* 0x0001e8000c10192c */
[----:B------:R0:W-:Y:S02]  /*21200*/  @P0 STG.E desc[UR44][R8.64+0x3e4], R151 ;  /* 0x0003e49708000986 */ /* 0x0001e4000c10192c */
.L_x_540:
[----:B------:R-:W-:Y:S05]  /*21210*/  BSYNC B0 ;  /* 0x0000000000007941 */ /* 0x000fea0003800000 */
.L_x_32:
[----:B0---4-:R-:W4:Y:S04]  /*21220*/  LDL.LU R5, [R1+0x200] ;  /* 0x0002000001057983 */ /* 0x011f280000300800 */
[----:B------:R-:W4:Y:S01]  /*21230*/  LDL.LU R4, [R1+0x204] ;  /* 0x0002040001047983 */ /* 0x000f220000300800 */
[----:B------:R-:W-:Y:S01]  /*21240*/  ULDC UR4, c[0x0][0xc] ;  /* 0x0000030000047ab9 */ /* 0x000fe20000000800 */
[----:B------:R-:W-:Y:S01]  /*21250*/  ULDC UR5, c[0x0][0x10] ;  /* 0x0000040000057ab9 */ /* 0x000fe20000000800 */
[----:B------:R-:W4:Y:S01]  /*21260*/  LDC R3, c[0x0][0x14] ;  /* 0x00000500ff037b82 */ /* 0x000f220000000800 */
[----:B------:R-:W-:Y:S01]  /*21270*/  UIMAD.WIDE.U32 UR4, UR4, UR5, URZ ;  /* 0x00000005040472a5 */ /* 0x000fe2000f8e003f */
[----:B------:R-:W-:Y:S01]  /*21280*/  PRMT R0, RZ, 0x7610, R0 ;  /* 0x00007610ff007816 */ /* 0x000fe20000000000 */
[----:B------:R-:W-:Y:S01]  /*21290*/  UMOV UR41, 0xffffffff ;  /* 0xffffffff00297882 */ /* 0x000fe20000000000 */
[----:B------:R-:W-:-:S03]  /*212a0*/  UMOV UR42, 0xffffffff ;  /* 0xffffffff002a7882 */ /* 0x000fc60000000000 */
[----:B----4-:R-:W-:-:S04]  /*212b0*/  IMAD.WIDE.U32 R4, R3, UR4, R4 ;  /* 0x0000000403047c25 */ /* 0x010fc8000f8e0004 */
[----:B------:R-:W-:Y:S01]  /*212c0*/  IMAD R3, R3, UR5, RZ ;  /* 0x0000000503037c24 */ /* 0x000fe2000f8e02ff */
[----:B------:R-:W-:Y:S01]  /*212d0*/  MOV R7, R4 ;  /* 0x0000000400077202 */ /* 0x000fe20000000f00 */
[----:B------:R-:W-:Y:S02]  /*212e0*/  ULDC.64 UR4, c[0x0][0x650] ;  /* 0x0001940000047ab9 */ /* 0x000fe40000000a00 */
[----:B------:R-:W-:Y:S01]  /*212f0*/  IMAD.IADD R6, R5, 0x1, R3 ;  /* 0x0000000105067824 */ /* 0x000fe200078e0203 */
[----:B------:R-:W-:-:S04]  /*21300*/  ISETP.GE.U32.AND P0, PT, R4, UR4, PT ;  /* 0x0000000404007c0c */ /* 0x000fc8000bf06070 */
[----:B------:R0:W-:Y:S01]  /*21310*/  STL [R1+0x200], R6 ;  /* 0x0002000601007387 */ /* 0x0001e20000100800 */
[----:B------:R-:W-:-:S03]  /*21320*/  ISETP.GE.U32.AND.EX P0, PT, R6, UR5, PT, P0 ;  /* 0x0000000506007c0c */ /* 0x000fc6000bf06100 */
[----:B------:R0:W-:Y:S10]  /*21330*/  STL [R1+0x204], R7 ;  /* 0x0002040701007387 */ /* 0x0001f40000100800 */
[----:B0-----:R-:W-:Y:S05]  /*21340*/  @P0 BRA `(.L_x_541) ;  /* 0x0000000400880947 */ /* 0x001fea0003800000 */
[----:B------:R-:W0:Y:S01]  /*21350*/  S2UR UR6, SR_CTAID.X ;  /* 0x00000000000679c3 */ /* 0x000e220000002500 */
[----:B------:R-:W-:Y:S01]  /*21360*/  ULDC.64 UR12, c[0x0][0x628] ;  /* 0x00018a00000c7ab9 */ /* 0x000fe20000000a00 */
[----:B------:R-:W-:Y:S01]  /*21370*/  ULDC UR4, c[0x0][0x150] ;  /* 0x0000540000047ab9 */ /* 0x000fe20000000800 */
[----:B------:R-:W-:Y:S01]  /*21380*/  ISETP.NE.U32.AND P0, PT, RZ, UR12, PT ;  /* 0x0000000cff007c0c */ /* 0x000fe2000bf05070 */
[----:B------:R-:W-:Y:S01]  /*21390*/  ULDC UR15, c[0x0][0x630] ;  /* 0x00018c00000f7ab9 */ /* 0x000fe20000000800 */
[C---:B------:R-:W-:Y:S01]  /*213a0*/  R2UR UR16, R7.reuse ;  /* 0x00000000071072ca */ /* 0x040fe200000e0000 */
[----:B------:R-:W-:Y:S01]  /*213b0*/  ULDC UR19, c[0x0][0x154] ;  /* 0x0000550000137ab9 */ /* 0x000fe20000000800 */
[----:B------:R-:W-:Y:S01]  /*213c0*/  ISETP.NE.AND.EX P0, PT, RZ, UR13, PT, P0 ;  /* 0x0000000dff007c0c */ /* 0x000fe2000bf05300 */
[----:B------:R-:W4:Y:S01]  /*213d0*/  S2UR UR18, SR_CTAID.Y ;  /* 0x00000000001279c3 */ /* 0x000f220000002600 */
[----:B------:R-:W-:Y:S02]  /*213e0*/  R2UR UR17, R6 ;  /* 0x00000000061172ca */ /* 0x000fe400000e0000 */
[----:B------:R-:W-:-:S02]  /*213f0*/  R2UR UR10, R7 ;  /* 0x00000000070a72ca */ /* 0x000fc400000e0000 */
[----:B------:R-:W-:Y:S02]  /*21400*/  R2UR UR11, R6 ;  /* 0x00000000060b72ca */ /* 0x000fe400000e0000 */
[----:B0-----:R-:W-:-:S05]  /*21410*/  I2FP.F32.U32 R0, UR6 ;  /* 0x0000000600007c45 */ /* 0x001fca0008201000 */
[----:B------:R-:W-:-:S04]  /*21420*/  FMUL R0, R0, UR4 ;  /* 0x0000000400007c20 */ /* 0x000fc80008400000 */
[----:B------:R0:W0:Y:S01]  /*21430*/  F2I.U32.TRUNC.NTZ R3, R0 ;  /* 0x0000000000037305 */ /* 0x000022000020f000 */
[----:B----4-:R-:W-:Y:S05]  /*21440*/  @!P0 BRA `(.L_x_542) ;  /* 0x0000000000308947 */ /* 0x010fea0003800000 */
        /* <DEDUP_REMOVED lines=12> */
.L_x_542:
[----:B------:R-:W-:Y:S01]  /*21510*/  USHF.R.U64 UR42, UR10, UR15, UR11 ;  /* 0x0000000f0a2a7299 */ /* 0x000fe2000800120b */
[----:B0-----:R-:W-:Y:S01]  /*21520*/  I2FP.F32.U32 R0, UR18 ;  /* 0x0000001200007c45 */ /* 0x001fe20008201000 */
[----:B------:R-:W-:Y:S02]  /*21530*/  USHF.R.U32.HI UR4, URZ, UR15, UR11 ;  /* 0x0000000f3f047299 */ /* 0x000fe4000801160b */
[----:B------:R-:W-:Y:S02]  /*21540*/  UIADD3 UR10, UP0, URZ, -UR42, URZ ;  /* 0x8000002a3f0a7290 */ /* 0x000fe4000ff1e03f */
[----:B------:R-:W-:Y:S01]  /*21550*/  FMUL R0, R0, UR19 ;  /* 0x0000001300007c20 */ /* 0x000fe20008400000 */
[----:B------:R-:W-:Y:S01]  /*21560*/  ULDC.64 UR12, c[0x0][0x620] ;  /* 0x00018800000c7ab9 */ /* 0x000fe20000000a00 */
[----:B------:R-:W-:Y:S01]  /*21570*/  UIADD3.X UR4, URZ, ~UR4, URZ, UP0, !UPT ;  /* 0x800000043f047290 */ /* 0x000fe200087fe43f */
[----:B------:R-:W-:Y:S01]  /*21580*/  UMOV UR8, UR16 ;  /* 0x0000001000087c82 */ /* 0x000fe20008000000 */
[----:B------:R-:W-:-:S02]  /*21590*/  UMOV UR9, UR17 ;  /* 0x0000001100097c82 */ /* 0x000fc40008000000 */
[----:B------:R-:W-:Y:S01]  /*215a0*/  UIMAD UR4, UR4, UR12, URZ ;  /* 0x0000000c040472a4 */ /* 0x000fe2000f8e023f */
[----:B------:R-:W0:Y:S01]  /*215b0*/  F2I.U32.TRUNC.NTZ R0, R0 ;  /* 0x0000000000007305 */ /* 0x000e22000020f000 */
[----:B------:R-:W-:Y:S01]  /*215c0*/  UIMAD.WIDE.U32 UR8, UR10, UR12, UR8 ;  /* 0x0000000c0a0872a5 */ /* 0x000fe2000f8e0008 */
[----:B------:R-:W-:Y:S01]  /*215d0*/  R2UR UR12, R3 ;  /* 0x00000000030c72ca */ /* 0x000fe200000e0000 */
[----:B------:R-:W-:Y:S01]  /*215e0*/  UIMAD UR10, UR10, UR13, UR4 ;  /* 0x0000000d0a0a72a4 */ /* 0x000fe2000f8e0204 */
[----:B------:R-:W-:Y:S01]  /*215f0*/  ULDC UR11, c[0x0][0x618] ;  /* 0x00018600000b7ab9 */ /* 0x000fe20000000800 */
[----:B------:R-:W-:Y:S02]  /*21600*/  ULDC UR21, c[0x0][0x658] ;  /* 0x0001960000157ab9 */ /* 0x000fe40000000800 */
[----:B------:R-:W-:Y:S01]  /*21610*/  UIADD3 UR9, UR9, UR10, URZ ;  /* 0x0000000a09097290 */ /* 0x000fe2000fffe03f */
[----:B------:R-:W-:Y:S01]  /*21620*/  UMOV UR15, 0xffffffff ;  /* 0xffffffff000f7882 */ /* 0x000fe20000000000 */
[----:B------:R-:W-:Y:S01]  /*21630*/  ULDC.64 UR4, c[0x0][0x640] ;  /* 0x0001900000047ab9 */ /* 0x000fe20000000a00 */
[----:B------:R-:W-:Y:S01]  /*21640*/  USHF.L.U32 UR15, UR15, UR21, URZ ;  /* 0x000000150f0f7299 */ /* 0x000fe2000800063f */
[----:B------:R-:W-:Y:S01]  /*21650*/  ISETP.NE.U32.AND P0, PT, RZ, UR4, PT ;  /* 0x00000004ff007c0c */ /* 0x000fe2000bf05070 */
[----:B------:R-:W-:-:S02]  /*21660*/  USHF.R.U64 UR16, UR8, UR11, UR9 ;  /* 0x0000000b08107299 */ /* 0x000fc40008001209 */
[----:B------:R-:W-:Y:S01]  /*21670*/  USHF.R.U32.HI UR8, URZ, UR11, UR9 ;  /* 0x0000000b3f087299 */ /* 0x000fe20008011609 */
[----:B0-----:R-:W-:Y:S01]  /*21680*/  R2UR UR14, R0 ;  /* 0x00000000000e72ca */ /* 0x001fe200000e0000 */
[----:B------:R-:W-:Y:S01]  /*21690*/  ULDC UR17, c[0x0][0x608] ;  /* 0x0001820000117ab9 */ /* 0x000fe20000000800 */
[----:B------:R-:W-:Y:S01]  /*216a0*/  ULOP3.LUT UR40, URZ, UR15, URZ, 0x33, !UPT ;  /* 0x0000000f3f287292 */ /* 0x000fe2000f8e333f */
[----:B------:R-:W-:Y:S01]  /*216b0*/  ISETP.NE.AND.EX P0, PT, RZ, UR5, PT, P0 ;  /* 0x00000005ff007c0c */ /* 0x000fe2000bf05300 */
[----:B------:R-:W-:Y:S02]  /*216c0*/  USHF.R.U64 UR15, UR16, UR17, UR8 ;  /* 0x00000011100f7299 */ /* 0x000fe40008001208 */
[----:B------:R-:W-:Y:S02]  /*216d0*/  USHF.R.U32.HI UR8, URZ, UR17, UR8 ;  /* 0x000000113f087299 */ /* 0x000fe40008011608 */
[----:B------:R-:W-:Y:S02]  /*216e0*/  UIADD3 UR12, -UR12, URZ, URZ ;  /* 0x0000003f0c0c7290 */ /* 0x000fe4000fffe13f */
[----:B------:R-:W-:Y:S01]  /*216f0*/  USHF.R.U64 UR17, UR15, UR21, UR8 ;  /* 0x000000150f117299 */ /* 0x000fe20008001208 */
[----:B------:R-:W-:Y:S01]  /*21700*/  UMOV UR19, 0x1 ;  /* 0x0000000100137882 */ /* 0x000fe20000000000 */
[----:B------:R-:W-:Y:S01]  /*21710*/  ULDC UR13, c[0x0][0x144] ;  /* 0x00005100000d7ab9 */ /* 0x000fe20000000800 */
[----:B------:R-:W-:Y:S01]  /*21720*/  ULDC UR7, c[0x0][0x600] ;  /* 0x0001800000077ab9 */ /* 0x000fe20000000800 */
[----:B------:R-:W-:-:S02]  /*21730*/  USHF.L.U32 UR24, UR19, UR21, URZ ;  /* 0x0000001513187299 */ /* 0x000fc4000800063f */
[----:B------:R-:W-:Y:S02]  /*21740*/  USHF.R.U32.HI UR8, URZ, UR21, UR8 ;  /* 0x000000153f087299 */ /* 0x000fe40008011608 */
[----:B------:R-:W-:Y:S02]  /*21750*/  UIMAD UR21, UR13, UR12, UR6 ;  /* 0x0000000c0d1572a4 */ /* 0x000fe4000f8e0206 */
[----:B------:R-:W-:Y:S02]  /*21760*/  UIADD3 UR20, UR7, -0x1, URZ ;  /* 0xffffffff07147890 */ /* 0x000fe4000fffe03f */
[----:B------:R-:W-:Y:S01]  /*21770*/  UIADD3 UR19, -UR14, URZ, URZ ;  /* 0x0000003f0e137290 */ /* 0x000fe2000fffe13f */
[----:B------:R-:W-:Y:S01]  /*21780*/  ULDC UR25, c[0x0][0x148] ;  /* 0x0000520000197ab9 */ /* 0x000fe20000000800 */
[----:B------:R-:W-:Y:S01]  /*21790*/  ULDC UR22, c[0x0][0x648] ;  /* 0x0001920000167ab9 */ /* 0x000fe20000000800 */
[----:B------:R-:W-:Y:S01]  /*217a0*/  ULDC UR23, c[0x0][0x638] ;  /* 0x00018e0000177ab9 */ /* 0x000fe20000000800 */
        /* <DEDUP_REMOVED lines=14> */
.L_x_543:
[----:B------:R-:W-:Y:S01]  /*21890*/  UISETP.NE.AND UP0, UPT, UR39, URZ, UPT ;  /* 0x0000003f2700728c */ /* 0x000fe2000bf05270 */
[----:B------:R-:W-:Y:S01]  /*218a0*/  IMAD.MOV.U32 R0, RZ, RZ, 0x1 ;  /* 0x00000001ff007424 */ /* 0x000fe200078e00ff */
[----:B------:R-:W-:Y:S02]  /*218b0*/  USHF.R.U64 UR4, UR6, UR22, UR8 ;  /* 0x0000001606047299 */ /* 0x000fe40008001208 */
[----:B------:R-:W-:Y:S02]  /*218c0*/  ULOP3.LUT UR40, UR15, UR40, URZ, 0xc0, !UPT ;  /* 0x000000280f287292 */ /* 0x000fe4000f8ec03f */
[----:B------:R-:W-:Y:S02]  /*218d0*/  UIADD3 UR5, -UR4, URZ, URZ ;  /* 0x0000003f04057290 */ /* 0x000fe4000fffe13f */
[----:B------:R-:W-:Y:S02]  /*218e0*/  UIMAD UR40, UR24, UR4, UR40 ;  /* 0x00000004182872a4 */ /* 0x000fe4000f8e0228 */
[----:B------:R-:W-:-:S02]  /*218f0*/  ULOP3.LUT UR16, UR16, UR20, URZ, 0xc0, !UPT ;  /* 0x0000001410107292 */ /* 0x000fc4000f8ec03f */
[----:B------:R-:W-:Y:S02]  /*21900*/  @UP0 UIMAD UR21, UR25, UR19, UR18 ;  /* 0x00000013191502a4 */ /* 0x000fe4000f8e0212 */
[----:B------:R-:W-:-:S03]  /*21910*/  UIMAD UR4, UR5, UR23, UR17 ;  /* 0x00000017050472a4 */ /* 0x000fc6000f8e0211 */
[----:B------:R-:W-:Y:S01]  /*21920*/  ULDC UR5, c[0x0][0x610] ;  /* 0x0001840000057ab9 */ /* 0x000fe20000000800 */
[----:B------:R-:W-:Y:S02]  /*21930*/  UIMAD UR4, UR4, UR7, UR16 ;  /* 0x00000007040472a4 */ /* 0x000fe4000f8e0210 */
[----:B------:R-:W-:-:S04]  /*21940*/  UIMAD UR40, UR40, UR5, UR21 ;  /* 0x00000005282872a4 */ /* 0x000fc8000f8e0215 */
[----:B------:R-:W-:Y:S02]  /*21950*/  USEL UR41, UR4, UR40, !UP0 ;  /* 0x0000002804297287 */ /* 0x000fe4000c000000 */
[----:B------:R-:W-:-:S12]  /*21960*/  USEL UR40, UR40, UR4, !UP0 ;  /* 0x0000000428287287 */ /* 0x000fd8000c000000 */
.L_x_541:
[----:B------:R-:W-:-:S13]  /*21970*/  LOP3.LUT P0, RZ, R0, 0xff, RZ, 0xc0, !PT ;  /* 0x000000ff00ff7812 */ /* 0x000fda000780c0ff */
[----:B------:R-:W-:Y:S05]  /*21980*/  @P0 BRA `(.L_x_544) ;  /* 0xfffffdf800880947 */ /* 0x000fea000383ffff */
[----:B------:R-:W-:Y:S05]  /*21990*/  EXIT ;  /* 0x000000000000794d */ /* 0x000fea0003800000 */
.L_x_7:
[----:B------:R-:W2:Y:S01]  /*219a0*/  LDL R5, [R1+0x204] ;  /* 0x0002040001057983 */ /* 0x000ea20000100800 */
[----:B------:R-:W-:-:S03]  /*219b0*/  ULDC.64 UR4, c[0x0][0x650] ;  /* 0x0001940000047ab9 */ /* 0x000fc60000000a00 */
[----:B------:R-:W3:Y:S01]  /*219c0*/  LDL R4, [R1+0x200] ;  /* 0x0002000001047983 */ /* 0x000ee20000100800 */
[----:B------:R-:W-:Y:S01]  /*219d0*/  PRMT R0, RZ, 0x7610, R0 ;  /* 0x00007610ff007816 */ /* 0x000fe20000000000 */
[----:B------:R-:W-:Y:S01]  /*219e0*/  IMAD.MOV.U32 R2, RZ, RZ, -0x1 ;  /* 0xffffffffff027424 */ /* 0x000fe200078e00ff */
[----:B------:R-:W-:Y:S01]  /*219f0*/  MOV R11, 0xffffffff ;  /* 0xffffffff000b7802 */ /* 0x000fe20000000f00 */
[----:B------:R-:W-:Y:S01]  /*21a00*/  IMAD.MOV.U32 R3, RZ, RZ, -0x1 ;  /* 0xffffffffff037424 */ /* 0x000fe200078e00ff */
[----:B--2---:R-:W-:-:S04]  /*21a10*/  ISETP.GE.U32.AND P0, PT, R5, UR4, PT ;  /* 0x0000000405007c0c */ /* 0x004fc8000bf06070 */
[----:B---3--:R-:W-:-:S13]  /*21a20*/  ISETP.GE.U32.AND.EX P0, PT, R4, UR5, PT, P0 ;  /* 0x0000000504007c0c */ /* 0x008fda000bf06100 */
        /* <DEDUP_REMOVED lines=21> */
.L_x_546:
[----:B------:R-:W-:Y:S01]  /*21b80*/  USHF.R.U64 UR4, UR14, UR19, UR15 ;  /* 0x000000130e047299 */ /* 0x000fe2000800120f */
[----:B------:R-:W-:Y:S01]  /*21b90*/  R2UR UR7, R4 ;  /* 0x00000000040772ca */ /* 0x000fe200000e0000 */
[----:B------:R-:W-:Y:S02]  /*21ba0*/  USHF.R.U32.HI UR5, URZ, UR19, UR15 ;  /* 0x000000133f057299 */ /* 0x000fe4000801160f */
[----:B------:R-:W-:Y:S01]  /*21bb0*/  UIADD3 UR13, UP0, URZ, -UR4, URZ ;  /* 0x800000043f0d7290 */ /* 0x000fe2000ff1e03f */
[----:B------:R-:W-:Y:S01]  /*21bc0*/  ULDC.64 UR14, c[0x0][0x620] ;  /* 0x00018800000e7ab9 */ /* 0x000fe20000000a00 */
[----:B------:R-:W-:Y:S02]  /*21bd0*/  UMOV UR6, UR20 ;  /* 0x0000001400067c82 */ /* 0x000fe40008000000 */
[----:B------:R-:W-:Y:S02]  /*21be0*/  UIADD3.X UR5, URZ, ~UR5, URZ, UP0, !UPT ;  /* 0x800000053f057290 */ /* 0x000fe400087fe43f */
[----:B------:R-:W-:-:S02]  /*21bf0*/  UISETP.NE.AND UP1, UPT, UR39, URZ, UPT ;  /* 0x0000003f2700728c */ /* 0x000fc4000bf25270 */
[----:B------:R-:W-:Y:S02]  /*21c00*/  UIMAD UR5, UR5, UR14, URZ ;  /* 0x0000000e050572a4 */ /* 0x000fe4000f8e023f */
[----:B------:R-:W-:Y:S02]  /*21c10*/  UIMAD.WIDE.U32 UR6, UR13, UR14, UR6 ;  /* 0x0000000e0d0672a5 */ /* 0x000fe4000f8e0006 */
[----:B------:R-:W-:Y:S01]  /*21c20*/  UIMAD UR5, UR13, UR15, UR5 ;  /* 0x0000000f0d0572a4 */ /* 0x000fe2000f8e0205 */
[----:B------:R-:W-:Y:S02]  /*21c30*/  ULDC UR14, c[0x0][0x608] ;  /* 0x00018200000e7ab9 */ /* 0x000fe40000000800 */
[----:B------:R-:W-:Y:S01]  /*21c40*/  ULDC UR13, c[0x0][0x618] ;  /* 0x00018600000d7ab9 */ /* 0x000fe20000000800 */
[----:B------:R-:W-:Y:S01]  /*21c50*/  UIADD3 UR5, UR7, UR5, URZ ;  /* 0x0000000507057290 */ /* 0x000fe2000fffe03f */
[----:B------:R-:W-:Y:S01]  /*21c60*/  ULDC UR22, c[0x0][0x658] ;  /* 0x0001960000167ab9 */ /* 0x000fe20000000800 */
[----:B------:R-:W-:-:S02]  /*21c70*/  @UP1 UIMAD UR8, UR11, UR12, UR10 ;  /* 0x0000000c0b0812a4 */ /* 0x000fc4000f8e020a */
[----:B------:R-:W-:Y:S02]  /*21c80*/  USHF.R.U64 UR17, UR6, UR13, UR5 ;  /* 0x0000000d06117299 */ /* 0x000fe40008001205 */
[----:B------:R-:W-:Y:S01]  /*21c90*/  USHF.R.U32.HI UR5, URZ, UR13, UR5 ;  /* 0x0000000d3f057299 */ /* 0x000fe20008011605 */
[----:B------:R-:W-:Y:S01]  /*21ca0*/  ULDC.64 UR6, c[0x0][0x640] ;  /* 0x0001900000067ab9 */ /* 0x000fe20000000a00 */
[----:B------:R-:W-:Y:S01]  /*21cb0*/  UMOV UR10, 0xffffffff ;  /* 0xffffffff000a7882 */ /* 0x000fe20000000000 */
[----:B------:R-:W-:Y:S01]  /*21cc0*/  ISETP.NE.U32.AND P0, PT, RZ, UR6, PT ;  /* 0x00000006ff007c0c */ /* 0x000fe2000bf05070 */
[----:B------:R-:W-:Y:S02]  /*21cd0*/  USHF.R.U64 UR18, UR17, UR14, UR5 ;  /* 0x0000000e11127299 */ /* 0x000fe40008001205 */
[----:B------:R-:W-:Y:S01]  /*21ce0*/  USHF.R.U32.HI UR5, URZ, UR14, UR5 ;  /* 0x0000000e3f057299 */ /* 0x000fe20008011605 */
[----:B------:R-:W-:Y:S01]  /*21cf0*/  ISETP.NE.AND.EX P0, PT, RZ, UR7, PT, P0 ;  /* 0x00000007ff007c0c */ /* 0x000fe2000bf05300 */
[----:B------:R-:W-:-:S02]  /*21d00*/  USHF.L.U32 UR11, UR10, UR22, URZ ;  /* 0x000000160a0b7299 */ /* 0x000fc4000800063f */
[----:B------:R-:W-:Y:S01]  /*21d10*/  USHF.R.U64 UR19, UR18, UR22, UR5 ;  /* 0x0000001612137299 */ /* 0x000fe20008001205 */
[----:B------:R-:W-:Y:S01]  /*21d20*/  ULDC UR20, c[0x0][0x600] ;  /* 0x0001800000147ab9 */ /* 0x000fe20000000800 */
[----:B------:R-:W-:Y:S02]  /*21d30*/  USHF.R.U32.HI UR10, URZ, UR22, UR5 ;  /* 0x000000163f0a7299 */ /* 0x000fe40008011605 */
[----:B------:R-:W-:Y:S02]  /*21d40*/  UIADD3 UR21, UR20, -0x1, URZ ;  /* 0xffffffff14157890 */ /* 0x000fe4000fffe03f */
[----:B------:R-:W-:Y:S01]  /*21d50*/  ULOP3.LUT UR26, URZ, UR11, URZ, 0x33, !UPT ;  /* 0x0000000b3f1a7292 */ /* 0x000fe2000f8e333f */
        /* <DEDUP_REMOVED lines=17> */
.L_x_547:
[----:B------:R-:W-:Y:S01]  /*21e70*/  USHF.R.U64 UR6, UR5, UR23, UR10 ;  /* 0x0000001705067299 */ /* 0x000fe2000800120a */
[----:B------:R-:W-:Y:S01]  /*21e80*/  IMAD.MOV.U32 R0, RZ, RZ, 0x1 ;  /* 0x00000001ff007424 */ /* 0x000fe200078e00ff */
[----:B------:R-:W-:Y:S01]  /*21e90*/  USHF.L.U32 UR25, UR25, UR22, URZ ;  /* 0x0000001619197299 */ /* 0x000fe2000800063f */
[----:B------:R-:W-:Y:S01]  /*21ea0*/  IMAD.U32 R11, RZ, RZ, UR4 ;  /* 0x00000004ff0b7e24 */ /* 0x000fe2000f8e00ff */
[----:B------:R-:W-:Y:S02]  /*21eb0*/  ULOP3.LUT UR5, UR18, UR26, URZ, 0xc0, !UPT ;  /* 0x0000001a12057292 */ /* 0x000fe4000f8ec03f */
[----:B------:R-:W-:Y:S02]  /*21ec0*/  UIADD3 UR7, -UR6, URZ, URZ ;  /* 0x0000003f06077290 */ /* 0x000fe4000fffe13f */
[----:B------:R-:W-:Y:S02]  /*21ed0*/  UIMAD UR6, UR25, UR6, UR5 ;  /* 0x00000006190672a4 */ /* 0x000fe4000f8e0205 */
[----:B------:R-:W-:-:S02]  /*21ee0*/  ULOP3.LUT UR17, UR17, UR21, URZ, 0xc0, !UPT ;  /* 0x0000001511117292 */ /* 0x000fc4000f8ec03f */
[----:B------:R-:W-:Y:S02]  /*21ef0*/  UIMAD UR5, UR7, UR24, UR19 ;  /* 0x00000018070572a4 */ /* 0x000fe4000f8e0213 */
[----:B------:R-:W-:Y:S01]  /*21f00*/  UISETP.NE.AND UP0, UPT, UR39, URZ, UPT ;  /* 0x0000003f2700728c */ /* 0x000fe2000bf05270 */
[----:B------:R-:W-:Y:S01]  /*21f10*/  ULDC UR7, c[0x0][0x610] ;  /* 0x0001840000077ab9 */ /* 0x000fe20000000800 */
[----:B------:R-:W-:Y:S02]  /*21f20*/  UIMAD UR5, UR5, UR20, UR17 ;  /* 0x00000014050572a4 */ /* 0x000fe4000f8e0211 */
[----:B------:R-:W-:-:S04]  /*21f30*/  UIMAD UR8, UR6, UR7, UR8 ;  /* 0x00000007060872a4 */ /* 0x000fc8000f8e0208 */
[----:B------:R-:W-:Y:S02]  /*21f40*/  USEL UR6, UR5, UR8, !UP0 ;  /* 0x0000000805067287 */ /* 0x000fe4000c000000 */
[----:B------:R-:W-:-:S04]  /*21f50*/  USEL UR8, UR8, UR5, !UP0 ;  /* 0x0000000508087287 */ /* 0x000fc8000c000000 */
[----:B------:R-:W-:Y:S02]  /*21f60*/  IMAD.U32 R3, RZ, RZ, UR6 ;  /* 0x00000006ff037e24 */ /* 0x000fe4000f8e00ff */
[----:B------:R-:W-:-:S07]  /*21f70*/  MOV R2, UR8 ;  /* 0x0000000800027c02 */ /* 0x000fce0008000f00 */
.L_x_545:
[----:B------:R-:W-:-:S08]  /*21f80*/  NOP ;  /* 0x0000000000007918 */ /* 0x000fd00000000000 */
[----:B0-----:R-:W0:-:S00]  /*21f90*/  USETMAXREG.DEALLOC.CTAPOOL 0x18 ;  /* 0x00000018000079c8 */ /* 0x001e0000080e0500 */
[----:B------:R-:W-:-:S13]  /*21fa0*/  ISETP.NE.AND P0, PT, RZ, UR9, PT ;  /* 0x00000009ff007c0c */ /* 0x000fda000bf05270 */
[----:B------:R-:W-:Y:S05]  /*21fb0*/  @P0 EXIT ;  /* 0x000000000000094d */ /* 0x000fea0003800000 */
[----:B0-----:R-:W-:Y:S01]  /*21fc0*/  LOP3.LUT P0, RZ, R0, 0xff, RZ, 0xc0, !PT ;  /* 0x000000ff00ff7812 */ /* 0x001fe2000780c0ff */
[----:B------:R-:W-:Y:S02]  /*21fd0*/  IMAD.MOV.U32 R7, RZ, RZ, 0x1 ;  /* 0x00000001ff077424 */ /* 0x000fe400078e00ff */
[----:B------:R-:W-:-:S10]  /*21fe0*/  IMAD.MOV.U32 R6, RZ, RZ, RZ ;  /* 0x000000ffff067224 */ /* 0x000fd400078e00ff */
[----:B------:R-:W-:Y:S05]  /*21ff0*/  @!P0 BRA `(.L_x_548) ;  /* 0x0000000c00a08947 */ /* 0x000fea0003800000 */
[----:B------:R-:W0:Y:S01]  /*22000*/  LDC R0, c[0x0][0x28c] ;  /* 0x0000a300ff007b82 */ /* 0x000e220000000800 */
[----:B------:R-:W1:Y:S01]  /*22010*/  S2R R10, SR_CgaCtaId ;  /* 0x00000000000a7919 */ /* 0x000e620000008800 */
[----:B------:R-:W-:Y:S01]  /*22020*/  ULDC UR5, c[0x0][0x658] ;  /* 0x0001960000057ab9 */ /* 0x000fe20000000800 */
[----:B------:R-:W-:Y:S01]  /*22030*/  UMOV UR7, 0xffffffff ;  /* 0xffffffff00077882 */ /* 0x000fe20000000000 */
[----:B------:R-:W-:Y:S01]  /*22040*/  ULDC UR6, c[0x0][0xc] ;  /* 0x0000030000067ab9 */ /* 0x000fe20000000800 */
[----:B------:R-:W-:Y:S01]  /*22050*/  USHF.L.U32 UR9, UR7, UR5, URZ ;  /* 0x0000000507097299 */ /* 0x000fe2000800063f */
[----:B------:R-:W-:Y:S01]  /*22060*/  BSSY B0, `(.L_x_548) ;  /* 0x00000e1000007945 */ /* 0x000fe20003800000 */
[----:B------:R-:W-:Y:S01]  /*22070*/  UMOV UR8, 0x1 ;  /* 0x0000000100087882 */ /* 0x000fe20000000000 */
[----:B------:R-:W-:Y:S01]  /*22080*/  ULDC UR7, c[0x0][0x10] ;  /* 0x0000040000077ab9 */ /* 0x000fe20000000800 */
[----:B------:R-:W-:Y:S01]  /*22090*/  USHF.L.U32 UR5, UR8, UR5, URZ ;  /* 0x0000000508057299 */ /* 0x000fe2000800063f */
[----:B------:R-:W-:Y:S01]  /*220a0*/  MOV R9, 0x1 ;  /* 0x0000000100097802 */ /* 0x000fe20000000f00 */
[----:B------:R-:W-:Y:S01]  /*220b0*/  UIMAD.WIDE.U32 UR6, UR6, UR7, URZ ;  /* 0x00000007060672a5 */ /* 0x000fe2000f8e003f */
[----:B------:R-:W-:Y:S01]  /*220c0*/  IMAD.MOV.U32 R7, RZ, RZ, 0x1 ;  /* 0x00000001ff077424 */ /* 0x000fe200078e00ff */
[----:B------:R-:W-:Y:S01]  /*220d0*/  ULDC UR8, c[0x0][0x14] ;  /* 0x0000050000087ab9 */ /* 0x000fe20000000800 */
[----:B------:R-:W-:Y:S01]  /*220e0*/  MOV R6, RZ ;  /* 0x000000ff00067202 */ /* 0x000fe20000000f00 */
[----:B------:R-:W-:-:S02]  /*220f0*/  UIMAD.WIDE.U32 UR30, UR6, UR8, URZ ;  /* 0x00000008061e72a5 */ /* 0x000fc4000f8e003f */
[----:B------:R-:W-:Y:S01]  /*22100*/  UIMAD UR7, UR7, UR8, URZ ;  /* 0x00000008070772a4 */ /* 0x000fe2000f8e023f */
[----:B------:R-:W-:Y:S01]  /*22110*/  ULDC UR4, c[0x0][0x600] ;  /* 0x0001800000047ab9 */ /* 0x000fe20000000800 */
[----:B------:R-:W-:Y:S02]  /*22120*/  ULOP3.LUT UR13, UR38, 0x2, URZ, 0xfc, !UPT ;  /* 0x00000002260d7892 */ /* 0x000fe4000f8efc3f */
[----:B------:R-:W-:Y:S01]  /*22130*/  UIADD3 UR4, UR4, -0x1, URZ ;  /* 0xffffffff04047890 */ /* 0x000fe2000fffe03f */
[----:B0-----:R-:W-:Y:S01]  /*22140*/  VIADD R0, R0, 0x3f ;  /* 0x0000003f00007836 */ /* 0x001fe20000000000 */
[----:B------:R-:W-:Y:S02]  /*22150*/  ULOP3.LUT UR6, URZ, UR9, URZ, 0x33, !UPT ;  /* 0x000000093f067292 */ /* 0x000fe4000f8e333f */
[----:B------:R-:W-:Y:S02]  /*22160*/  UIADD3 UR7, UR31, UR7, URZ ;  /* 0x000000071f077290 */ /* 0x000fe4000fffe03f */
[----:B------:R-:W-:Y:S01]  /*22170*/  SHF.R.S32.HI R5, RZ, 0x1f, R0 ;  /* 0x0000001fff057819 */ /* 0x000fe20000011400 */
[----:B------:R-:W-:-:S03]  /*22180*/  ULDC.64 UR40, c[0x0][0x198] ;  /* 0x0000660000287ab9 */ /* 0x000fc60000000a00 */
[----:B------:R-:W-:Y:S01]  /*22190*/  LEA.HI R0, R5, R0, RZ, 0x6 ;  /* 0x0000000005007211 */ /* 0x000fe200078f30ff */
[C---:B-1----:R-:W-:Y:S02]  /*221a0*/  IMAD.SHL.U32 R16, R10.reuse, 0x80, RZ ;  /* 0x000000800a107824 */ /* 0x042fe400078e00ff */
[----:B------:R-:W-:Y:S01]  /*221b0*/  IMAD.SHL.U32 R10, R10, 0x1000, RZ ;  /* 0x000010000a0a7824 */ /* 0x000fe200078e00ff */
[----:B------:R-:W-:Y:S02]  /*221c0*/  SHF.R.S32.HI R0, RZ, 0x6, R0 ;  /* 0x00000006ff007819 */ /* 0x000fe40000011400 */
[----:B------:R-:W-:Y:S02]  /*221d0*/  LOP3.LUT R16, R16, 0x80, RZ, 0xc0, !PT ;  /* 0x0000008010107812 */ /* 0x000fe400078ec0ff */
[----:B------:R-:W-:Y:S01]  /*221e0*/  LOP3.LUT R10, R10, 0x1000, RZ, 0xc0, !PT ;  /* 0x000010000a0a7812 */ /* 0x000fe200078ec0ff */
[----:B------:R-:W-:-:S07]  /*221f0*/  VIADD R17, R0, 0x1 ;  /* 0x0000000100117836 */ /* 0x000fce0000000000 */
.L_x_559:
[----:B------:R-:W-:-:S03]  /*22200*/  UMOV UR8, 0xffffffff ;  /* 0xffffffff00087882 */ /* 0x000fc60000000000 */
[----:B------:R-:W-:Y:S05]  /*22210*/  BRA.DIV UR8, `(.L_x_549) ;  /* 0x0000001208047947 */ /* 0x000fea000b800000 */
[----:B------:R-:W-:-:S13]  /*22220*/  ELECT P6, URZ, PT ;  /* 0x00000000003f782f */ /* 0x000fda00038c0000 */
.L_x_570:
[----:B------:R-:W0:Y:S01]  /*22230*/  LDC R4, c[0x0][0x28c] ;  /* 0x0000a300ff047b82 */ /* 0x000e220000000800 */
[----:B------:R-:W-:Y:S01]  /*22240*/  BSSY B1, `(.L_x_550) ;  /* 0x0000046000017945 */ /* 0x000fe20003800000 */
[----:B0-----:R-:W-:-:S13]  /*22250*/  ISETP.LT.OR P6, PT, R4, 0x1, !P6 ;  /* 0x000000010400780c */ /* 0x001fda00077c1670 */
[----:B------:R-:W-:Y:S05]  /*22260*/  @P6 BRA `(.L_x_551) ;  /* 0x00000004000c6947 */ /* 0x000fea0003800000 */
[----:B------:R-:W-:Y:S01]  /*22270*/  IMAD R5, R3, 0x100, R16 ;  /* 0x0000010003057824 */ /* 0x000fe200078e0210 */
[----:B------:R-:W-:Y:S01]  /*22280*/  MOV R12, RZ ;  /* 0x000000ff000c7202 */ /* 0x000fe20000000f00 */
[----:B------:R-:W-:Y:S02]  /*22290*/  IMAD.SHL.U32 R2, R2, 0x100, RZ ;  /* 0x0000010002027824 */ /* 0x000fe400078e00ff */
[----:B------:R-:W-:Y:S02]  /*222a0*/  IMAD.MOV.U32 R4, RZ, RZ, R17 ;  /* 0x000000ffff047224 */ /* 0x000fe400078e0011 */
[----:B------:R-:W-:Y:S02]  /*222b0*/  IMAD.MOV.U32 R3, RZ, RZ, R7 ;  /* 0x000000ffff037224 */ /* 0x000fe400078e0007 */
[----:B------:R-:W-:-:S07]  /*222c0*/  IMAD.MOV.U32 R13, RZ, RZ, R6 ;  /* 0x000000ffff0d7224 */ /* 0x000fce00078e0006 */
.L_x_554:
[----:B------:R-:W0:Y:S01]  /*222d0*/  S2R R15, SR_CgaCtaId ;  /* 0x00000000000f7919 */ /* 0x000e220000008800 */
[----:B------:R-:W-:Y:S02]  /*222e0*/  MOV R8, 0x400 ;  /* 0x0000040000087802 */ /* 0x000fe40000000f00 */
[----:B------:R-:W-:Y:S02]  /*222f0*/  SHF.L.U32 R14, R3, 0x1f, RZ ;  /* 0x0000001f030e7819 */ /* 0x000fe400000006ff */
[----:B0-----:R-:W-:-:S04]  /*22300*/  LEA R8, R15, R8, 0x18 ;  /* 0x000000080f087211 */ /* 0x001fc800078ec0ff */
[----:B------:R-:W-:-:S04]  /*22310*/  LEA R15, R13, R8, 0x3 ;  /* 0x000000080d0f7211 */ /* 0x000fc800078e18ff */
[----:B------:R-:W0:Y:S02]  /*22320*/  SYNCS.PHASECHK.TRANS64.TRYWAIT P0, [R15+URZ+0x20], R14 ;  /* 0x0000200e0f0075a7 */ /* 0x000e24000800017f */
[----:B0-----:R-:W-:Y:S05]  /*22330*/  @!P0 BRA `(.L_x_552) ;  /* 0x0000000c00dc8947 */ /* 0x001fea0003800000 */
.L_x_571:
[----:B------:R-:W1:Y:S01]  /*22340*/  S2R R18, SR_TID.X ;  /* 0x0000000000127919 */ /* 0x000e620000002100 */
[----:B------:R-:W-:-:S04]  /*22350*/  UPRMT UR8, UR13, 0x9910, URZ ;  /* 0x000099100d087896 */ /* 0x000fc8000800003f */
[----:B------:R-:W-:Y:S01]  /*22360*/  UISETP.NE.AND UP0, UPT, UR8, 0x2, UPT ;  /* 0x000000020800788c */ /* 0x000fe2000bf05270 */
[----:B-1----:R-:W-:-:S13]  /*22370*/  LOP3.LUT P0, RZ, R18, 0x7f, RZ, 0xc0, !PT ;  /* 0x0000007f12ff7812 */ /* 0x002fda000780c0ff */
[----:B0-----:R-:W0:Y:S02]  /*22380*/  @!P0 LDC R14, c[0x0][0x500] ;  /* 0x00014000ff0e8b82 */ /* 0x001e240000000800 */
[----:B0-----:R0:W-:Y:S01]  /*22390*/  @!P0 SYNCS.ARRIVE.TRANS64 RZ, [R15+URZ], R14 ;  /* 0x0000000e0fff89a7 */ /* 0x0011e2000800003f */
[----:B------:R-:W-:-:S13]  /*223a0*/  PLOP3.LUT P0, PT, PT, PT, UP0, 0x80, 0x0 ;  /* 0x000000000000781c */ /* 0x000fda0003f0f008 */
[----:B0-----:R-:W-:Y:S05]  /*223b0*/  @P0 BRA `(.L_x_553) ;  /* 0x0000000000040947 */ /* 0x001fea0003800000 */
[----:B------:R-:W-:Y:S01]  /*223c0*/  BPT.TRAP 0x1 ;  /* 0x000000040000795c */ /* 0x000fe20000300000 */
.L_x_553:
[----:B------:R-:W-:Y:S01]  /*223d0*/  R2UR UR33, R15 ;  /* 0x000000000f2172ca */ /* 0x000fe200000e0000 */
[C---:B------:R-:W-:Y:S01]  /*223e0*/  IMAD R15, R13.reuse, 0x4000, R10 ;  /* 0x000040000d0f7824 */ /* 0x040fe200078e020a */
[----:B------:R-:W-:Y:S01]  /*223f0*/  R2UR UR34, R12 ;  /* 0x000000000c2272ca */ /* 0x000fe200000e0000 */
[--C-:B------:R-:W-:Y:S01]  /*22400*/  IMAD R14, R13, 0x10000, R8.reuse ;  /* 0x000100000d0e7824 */ /* 0x100fe200078e0208 */
[----:B------:R-:W-:Y:S01]  /*22410*/  R2UR UR36, R11 ;  /* 0x000000000b2472ca */ /* 0x000fe200000e0000 */
[----:B------:R-:W-:Y:S01]  /*22420*/  IMAD R15, R15, 0x4, R8 ;  /* 0x000000040f0f7824 */ /* 0x000fe200078e0208 */
[----:B------:R-:W-:Y:S01]  /*22430*/  R2UR UR35, R2 ;  /* 0x00000000022372ca */ /* 0x000fe200000e0000 */
[----:B------:R-:W-:Y:S01]  /*22440*/  VIADD R4, R4, 0xffffffff ;  /* 0xffffffff04047836 */ /* 0x000fe20000000000 */
[----:B------:R-:W-:Y:S01]  /*22450*/  R2UR UR24, R14 ;  /* 0x000000000e1872ca */ /* 0x000fe200000e0000 */
[----:B------:R-:W-:Y:S01]  /*22460*/  UIADD3 UR14, UP0, UR40, 0xf0, URZ ;  /* 0x000000f0280e7890 */ /* 0x000fe2000ff1e03f */
[----:B------:R-:W-:Y:S01]  /*22470*/  R2UR UR8, R15 ;  /* 0x000000000f0872ca */ /* 0x000fe200000e0000 */
[----:B------:R-:W-:Y:S01]  /*22480*/  UIADD3 UR42, UP1, UR40, 0x1f0, URZ ;  /* 0x000001f0282a7890 */ /* 0x000fe2000ff3e03f */
[----:B------:R-:W-:Y:S01]  /*22490*/  R2UR UR19, R5 ;  /* 0x00000000051372ca */ /* 0x000fe200000e0000 */
[----:B------:R-:W-:Y:S01]  /*224a0*/  UIADD3.X UR15, URZ, UR41, URZ, UP0, !UPT ;  /* 0x000000293f0f7290 */ /* 0x000fe200087fe43f */
[----:B------:R-:W-:Y:S01]  /*224b0*/  ISETP.GT.AND P1, PT, R4, 0x1, PT ;  /* 0x000000010400780c */ /* 0x000fe20003f24270 */
[----:B------:R-:W-:Y:S01]  /*224c0*/  UIADD3 UR26, UR34, 0x20, URZ ;  /* 0x00000020221a7890 */ /* 0x000fe2000fffe03f */
[----:B------:R-:W-:Y:S01]  /*224d0*/  IADD3 R13, R13, 0x1, RZ ;  /* 0x000000010d0d7810 */ /* 0x000fe20007ffe0ff */
[----:B------:R-:W-:Y:S01]  /*224e0*/  UIADD3.X UR43, URZ, UR41, URZ, UP1, !UPT ;  /* 0x000000293f2b7290 */ /* 0x000fe20008ffe43f */
[----:B------:R-:W-:Y:S01]  /*224f0*/  VIADD R12, R12, 0x40 ;  /* 0x000000400c0c7836 */ /* 0x000fe20000000000 */
[----:B------:R-:W-:Y:S01]  /*22500*/  UMOV UR22, 0x0 ;  /* 0x0000000000167882 */ /* 0x000fe20000000000 */
[----:B------:R-:W-:Y:S01]  /*22510*/  UMOV UR23, 0x10000000 ;  /* 0x1000000000177882 */ /* 0x000fe20000000000 */
[----:B------:R-:W-:Y:S01]  /*22520*/  UIADD3 UR32, UR24, 0x100, URZ ;  /* 0x0000010018207890 */ /* 0x000fe2000fffe03f */
[----:B------:R-:W-:Y:S01]  /*22530*/  ISETP.NE.AND P0, PT, R13, 0x4, PT ;  /* 0x000000040d00780c */ /* 0x000fe20003f05270 */
[----:B------:R-:W-:-:S02]  /*22540*/  UIADD3 UR24, UR24, 0x8100, URZ ;  /* 0x0000810018187890 */ /* 0x000fc4000fffe03f */
[----:B------:R-:W-:Y:S01]  /*22550*/  UIADD3 UR16, UR8, 0x40100, URZ ;  /* 0x0004010008107890 */ /* 0x000fe2000fffe03f */
[----:B------:R-:W-:Y:S01]  /*22560*/  SEL R8, RZ, 0x1, P0 ;  /* 0x00000001ff087807 */ /* 0x000fe20000000000 */
[----:B------:R-:W-:Y:S01]  /*22570*/  UIADD3 UR8, UR8, 0x48100, URZ ;  /* 0x0004810008087890 */ /* 0x000fe2000fffe03f */
[----:B------:R-:W-:Y:S01]  /*22580*/  SEL R13, R13, RZ, P0 ;  /* 0x000000ff0d0d7207 */ /* 0x000fe20000000000 */
[----:B------:R-:W-:Y:S01]  /*22590*/  UMOV UR25, UR33 ;  /* 0x0000002100197c82 */ /* 0x000fe20008000000 */
[----:B------:R-:W-:Y:S01]  /*225a0*/  UMOV UR28, UR36 ;  /* 0x00000024001c7c82 */ /* 0x000fe20008000000 */
[----:B------:R-:W-:Y:S01]  /*225b0*/  UMOV UR27, UR35 ;  /* 0x00000023001b7c82 */ /* 0x000fe20008000000 */
[----:B------:R-:W-:Y:S01]  /*225c0*/  UMOV UR21, 0x30000 ;  /* 0x0003000000157882 */ /* 0x000fe20000000000 */
[----:B------:R-:W-:Y:S01]  /*225d0*/  UMOV UR17, UR33 ;  /* 0x0000002100117c82 */ /* 0x000fe20008000000 */
[----:B------:R-:W-:Y:S01]  /*225e0*/  UMOV UR18, UR34 ;  /* 0x0000002200127c82 */ /* 0x000fe20008000000 */
[----:B------:R-:W-:Y:S01]  /*225f0*/  UMOV UR20, UR36 ;  /* 0x0000002400147c82 */ /* 0x000fe20008000000 */
[----:B------:R0:W-:Y:S01]  /*22600*/  UTMALDG.3D [UR32], [UR14], desc[UR22] ;  /* 0x000016200e0075b4 */ /* 0x0001e20008011000 */
[----:B------:R-:W-:Y:S01]  /*22610*/  UMOV UR9, UR33 ;  /* 0x0000002100097c82 */ /* 0x000fe20008000000 */
[----:B------:R-:W-:Y:S01]  /*22620*/  UMOV UR11, UR19 ;  /* 0x00000013000b7c82 */ /* 0x000fe20008000000 */
[----:B------:R-:W-:Y:S01]  /*22630*/  UMOV UR12, UR36 ;  /* 0x00000024000c7c82 */ /* 0x000fe20008000000 */
[----:B------:R-:W-:Y:S01]  /*22640*/  UMOV UR10, UR26 ;  /* 0x0000001a000a7c82 */ /* 0x000fe20008000000 */
[----:B------:R-:W-:Y:S01]  /*22650*/  LOP3.LUT R3, R3, R8, RZ, 0x3c, !PT ;  /* 0x0000000803037212 */ /* 0x000fe200078e3cff */
[----:B------:R0:W-:Y:S01]  /*22660*/  UTMALDG.3D [UR24], [UR14], desc[UR22] ;  /* 0x000016180e0075b4 */ /* 0x0001e20008011000 */
[----:B------:R0:W-:Y:S01]  /*22670*/  UTMALDG.3D.MULTICAST [UR16], [UR42], UR21, desc[UR22] ;  /* 0x000016102a0073b4 */ /* 0x0001e20008011815 */
[----:B------:R0:W-:Y:S02]  /*22680*/  UTMALDG.3D.MULTICAST [UR8], [UR42], UR21, desc[UR22] ;  /* 0x000016082a0073b4 */ /* 0x0001e40008011815 */
[----:B0-----:R-:W-:Y:S05]  /*22690*/  @P1 BRA `(.L_x_554) ;  /* 0xfffffffc000c1947 */ /* 0x001fea000383ffff */
.L_x_551:
[----:B------:R-:W-:Y:S05]  /*226a0*/  BSYNC B1 ;  /* 0x0000000000017941 */ /* 0x000fea0003800000 */
.L_x_550:
[----:B------:R-:W2:Y:S01]  /*226b0*/  LDL.LU R15, [R1+0x200] ;  /* 0x00020000010f7983 */ /* 0x000ea20000300800 */
[----:B------:R-:W-:Y:S01]  /*226c0*/  LOP3.LUT P2, RZ, R9, 0xff, RZ, 0xc0, !PT ;  /* 0x000000ff09ff7812 */ /* 0x000fe2000784c0ff */
[----:B------:R-:W-:Y:S01]  /*226d0*/  IMAD.IADD R6, R0, 0x1, R6 ;  /* 0x0000000100067824 */ /* 0x000fe200078e0206 */
[----:B------:R-:W-:Y:S01]  /*226e0*/  ULDC.64 UR8, c[0x0][0x650] ;  /* 0x0001940000087ab9 */ /* 0x000fe20000000a00 */
[----:B------:R-:W3:Y:S01]  /*226f0*/  LDL.LU R14, [R1+0x204] ;  /* 0x00020400010e7983 */ /* 0x000ee20000300800 */
[----:B------:R-:W-:Y:S01]  /*22700*/  BSSY B1, `(.L_x_555) ;  /* 0x0000074000017945 */ /* 0x000fe20003800000 */
[----:B------:R-:W-:Y:S01]  /*22710*/  IMAD.MOV.U32 R11, RZ, RZ, -0x1 ;  /* 0xffffffffff0b7424 */ /* 0x000fe200078e00ff */
[----:B------:R-:W-:Y:S02]  /*22720*/  SHF.R.U32.HI R2, RZ, 0x2, R6 ;  /* 0x00000002ff027819 */ /* 0x000fe40000011606 */
[----:B------:R-:W-:Y:S02]  /*22730*/  ISETP.GT.U32.AND P0, PT, R6, 0x3, PT ;  /* 0x000000030600780c */ /* 0x000fe40003f04070 */
[----:B------:R-:W-:-:S02]  /*22740*/  LOP3.LUT R2, R2, 0x1, RZ, 0xc0, !PT ;  /* 0x0000000102027812 */ /* 0x000fc400078ec0ff */
[----:B------:R-:W-:Y:S01]  /*22750*/  ISETP.LT.U32.AND P0, PT, R0, 0x4, P0 ;  /* 0x000000040000780c */ /* 0x000fe20000701070 */
[----:B------:R-:W0:Y:S01]  /*22760*/  @P2 S2R R3, SR_CgaCtaId ;  /* 0x0000000000032919 */ /* 0x000e220000008800 */
[----:B------:R-:W-:Y:S02]  /*22770*/  ISETP.NE.U32.AND P1, PT, R2, 0x1, PT ;  /* 0x000000010200780c */ /* 0x000fe40003f25070 */
[----:B------:R-:W-:Y:S02]  /*22780*/  @P2 MOV R2, 0x400 ;  /* 0x0000040000022802 */ /* 0x000fe40000000f00 */
[----:B------:R-:W-:Y:S02]  /*22790*/  ISETP.GT.U32.AND P1, PT, R0, 0x3, !P1 ;  /* 0x000000030000780c */ /* 0x000fe40004f24070 */
[----:B------:R-:W-:Y:S02]  /*227a0*/  LOP3.LUT R6, R6, 0x3, RZ, 0xc0, !PT ;  /* 0x0000000306067812 */ /* 0x000fe400078ec0ff */
[----:B------:R-:W-:-:S02]  /*227b0*/  PRMT R4, RZ, 0x7610, R4 ;  /* 0x00007610ff047816 */ /* 0x000fc40000000004 */
[----:B------:R-:W-:Y:S02]  /*227c0*/  PRMT R9, RZ, 0x7610, R9 ;  /* 0x00007610ff097816 */ /* 0x000fe40000000009 */
[----:B0-----:R-:W-:Y:S02]  /*227d0*/  @P2 LEA R2, R3, R2, 0x18 ;  /* 0x0000000203022211 */ /* 0x001fe400078ec0ff */
[----:B------:R-:W-:Y:S02]  /*227e0*/  SEL R3, RZ, 0x1, !P1 ;  /* 0x00000001ff037807 */ /* 0x000fe40004800000 */
[----:B------:R0:W-:Y:S02]  /*227f0*/  @P2 SYNCS.ARRIVE.TRANS64.A1T0 RZ, [R2+URZ+0x58], RZ ;  /* 0x000058ff02ff29a7 */ /* 0x0001e4000810003f */
[----:B0-----:R-:W-:-:S04]  /*22800*/  SEL R2, RZ, 0x1, !P0 ;  /* 0x00000001ff027807 */ /* 0x001fc80004000000 */
[----:B------:R-:W-:Y:S01]  /*22810*/  LOP3.LUT R7, R3, R7, R2, 0x96, !PT ;  /* 0x0000000703077212 */ /* 0x000fe200078e9602 */
[----:B------:R-:W-:Y:S01]  /*22820*/  IMAD.MOV.U32 R3, RZ, RZ, -0x1 ;  /* 0xffffffffff037424 */ /* 0x000fe200078e00ff */
[----:B------:R-:W-:Y:S02]  /*22830*/  MOV R2, 0xffffffff ;  /* 0xffffffff00027802 */ /* 0x000fe40000000f00 */
[----:B---3--:R-:W-:-:S04]  /*22840*/  IADD3 R14, P0, R14, UR30, RZ ;  /* 0x0000001e0e0e7c10 */ /* 0x008fc8000ff1e0ff */
[----:B--2---:R-:W-:Y:S01]  /*22850*/  IADD3.X R15, R15, UR7, RZ, P0, !PT ;  /* 0x000000070f0f7c10 */ /* 0x004fe200087fe4ff */
[----:B------:R0:W-:Y:S01]  /*22860*/  STL [R1+0x204], R14 ;  /* 0x0002040e01007387 */ /* 0x0001e20000100800 */
[----:B------:R-:W-:-:S03]  /*22870*/  ISETP.GE.U32.AND P0, PT, R14, UR8, PT ;  /* 0x000000080e007c0c */ /* 0x000fc6000bf06070 */
[----:B------:R0:W-:Y:S01]  /*22880*/  STL [R1+0x200], R15 ;  /* 0x0002000f01007387 */ /* 0x0001e20000100800 */
[----:B------:R-:W-:-:S13]  /*22890*/  ISETP.GE.U32.AND.EX P0, PT, R15, UR9, PT, P0 ;  /* 0x000000090f007c0c */ /* 0x000fda000bf06100 */
[----:B0-----:R-:W-:Y:S05]  /*228a0*/  @P0 BRA `(.L_x_556) ;  /* 0x0000000400640947 */ /* 0x001fea0003800000 */
[----:B------:R-:W0:Y:S01]  /*228b0*/  S2R R8, SR_CTAID.X ;  /* 0x0000000000087919 */ /* 0x000e220000002500 */
[----:B------:R-:W-:Y:S01]  /*228c0*/  ULDC UR8, c[0x0][0x150] ;  /* 0x0000540000087ab9 */ /* 0x000fe20000000800 */
[----:B------:R-:W1:Y:S01]  /*228d0*/  LDC R5, c[0x0][0x144] ;  /* 0x00005100ff057b82 */ /* 0x000e620000000800 */
[----:B------:R-:W-:Y:S01]  /*228e0*/  UISETP.NE.AND UP0, UPT, UR39, URZ, UPT ;  /* 0x0000003f2700728c */ /* 0x000fe2000bf05270 */
[----:B------:R-:W2:Y:S01]  /*228f0*/  S2R R2, SR_CTAID.Y ;  /* 0x0000000000027919 */ /* 0x000ea20000002600 */
[----:B------:R-:W-:-:S04]  /*22900*/  ULDC UR11, c[0x0][0x630] ;  /* 0x00018c00000b7ab9 */ /* 0x000fc80000000800 */
[----:B------:R-:W-:Y:S01]  /*22910*/  PLOP3.LUT P0, PT, PT, PT, UP0, 0x80, 0x0 ;  /* 0x000000000000781c */ /* 0x000fe20003f0f008 */
[----:B------:R-:W3:Y:S01]  /*22920*/  LDC R13, c[0x0][0x148] ;  /* 0x00005200ff0d7b82 */ /* 0x000ee20000000800 */
[----:B0-----:R-:W-:Y:S02]  /*22930*/  I2FP.F32.U32 R3, R8 ;  /* 0x0000000800037245 */ /* 0x001fe40000201000 */
[----:B--2---:R-:W-:-:S03]  /*22940*/  I2FP.F32.U32 R4, R2 ;  /* 0x0000000200047245 */ /* 0x004fc60000201000 */
[----:B------:R-:W-:Y:S01]  /*22950*/  FMUL R3, R3, UR8 ;  /* 0x0000000803037c20 */ /* 0x000fe20008400000 */
[----:B------:R-:W-:Y:S02]  /*22960*/  ULDC UR8, c[0x0][0x154] ;  /* 0x0000550000087ab9 */ /* 0x000fe40000000800 */
[----:B------:R-:W-:Y:S01]  /*22970*/  FMUL R11, R4, UR8 ;  /* 0x00000008040b7c20 */ /* 0x000fe20008400000 */
[----:B------:R-:W-:Y:S02]  /*22980*/  ULDC.64 UR8, c[0x0][0x628] ;  /* 0x00018a0000087ab9 */ /* 0x000fe40000000a00 */
[----:B------:R-:W0:Y:S08]  /*22990*/  F2I.U32.TRUNC.NTZ R3, R3 ;  /* 0x0000000300037305 */ /* 0x000e30000020f000 */
[----:B------:R-:W2:Y:S01]  /*229a0*/  F2I.U32.TRUNC.NTZ R11, R11 ;  /* 0x0000000b000b7305 */ /* 0x000ea2000020f000 */
[----:B0-----:R-:W-:-:S02]  /*229b0*/  IMAD.MOV R4, RZ, RZ, -R3 ;  /* 0x000000ffff047224 */ /* 0x001fc400078e0a03 */
[----:B------:R-:W-:Y:S02]  /*229c0*/  IMAD.MOV.U32 R3, RZ, RZ, R15 ;  /* 0x000000ffff037224 */ /* 0x000fe400078e000f */
[----:B-1----:R-:W-:Y:S01]  /*229d0*/  IMAD R8, R5, R4, R8 ;  /* 0x0000000405087224 */ /* 0x002fe200078e0208 */
[----:B--2---:R-:W-:-:S05]  /*229e0*/  IADD3 R4, -R11, RZ, RZ ;  /* 0x000000ff0b047210 */ /* 0x004fca0007ffe1ff */
[----:B---3--:R-:W-:Y:S01]  /*229f0*/  @P0 IMAD R8, R13, R4, R2 ;  /* 0x000000040d080224 */ /* 0x008fe200078e0202 */
[----:B------:R-:W-:Y:S01]  /*22a00*/  ISETP.NE.U32.AND P0, PT, RZ, UR8, PT ;  /* 0x00000008ff007c0c */ /* 0x000fe2000bf05070 */
[----:B------:R-:W-:-:S03]  /*22a10*/  IMAD.MOV.U32 R2, RZ, RZ, R14 ;  /* 0x000000ffff027224 */ /* 0x000fc600078e000e */
[----:B------:R-:W-:-:S13]  /*22a20*/  ISETP.NE.AND.EX P0, PT, RZ, UR9, PT, P0 ;  /* 0x00000009ff007c0c */ /* 0x000fda000bf05300 */
[----:B------:R-:W-:Y:S05]  /*22a30*/  @!P0 BRA `(.L_x_557) ;  /* 0x0000000000288947 */ /* 0x000fea0003800000 */
[----:B------:R-:W-:Y:S02]  /*22a40*/  ULDC UR10, c[0x0][0x634] ;  /* 0x00018d00000a7ab9 */ /* 0x000fe40000000800 */
[----:B------:R-:W-:-:S05]  /*22a50*/  IADD3 R3, P0, R14, UR10, RZ ;  /* 0x0000000a0e037c10 */ /* 0x000fca000ff1e0ff */
[----:B------:R-:W-:-:S04]  /*22a60*/  IMAD.X R11, RZ, RZ, R15, P0 ;  /* 0x000000ffff0b7224 */ /* 0x000fc800000e060f */
[----:B------:R-:W-:-:S04]  /*22a70*/  IMAD.WIDE.U32 R4, R11, UR8, RZ ;  /* 0x000000080b047c25 */ /* 0x000fc8000f8e00ff */
[----:B------:R-:W-:-:S04]  /*22a80*/  IMAD.WIDE.U32 R4, P0, R3, UR9, R4 ;  /* 0x0000000903047c25 */ /* 0x000fc8000f800004 */
[----:B------:R-:W-:-:S04]  /*22a90*/  IMAD.WIDE.U32 R2, R3, UR8, RZ ;  /* 0x0000000803027c25 */ /* 0x000fc8000f8e00ff */
[----:B------:R-:W-:Y:S01]  /*22aa0*/  IMAD.MOV.U32 R2, RZ, RZ, R5 ;  /* 0x000000ffff027224 */ /* 0x000fe200078e0005 */
[----:B------:R-:W-:Y:S02]  /*22ab0*/  IADD3 RZ, P1, R3, R4, RZ ;  /* 0x0000000403ff7210 */ /* 0x000fe40007f3e0ff */
[----:B------:R-:W-:-:S03]  /*22ac0*/  IADD3.X R3, RZ, RZ, RZ, P0, !PT ;  /* 0x000000ffff037210 */ /* 0x000fc600007fe4ff */
[----:B------:R-:W-:-:S08]  /*22ad0*/  IMAD.WIDE.U32.X R2, R11, UR9, R2, P1 ;  /* 0x000000090b027c25 */ /* 0x000fd000088e0402 */
.L_x_557:
[--C-:B------:R-:W-:Y:S01]  /*22ae0*/  SHF.R.U64 R11, R2, UR11, R3.reuse ;  /* 0x0000000b020b7c19 */ /* 0x100fe20008001203 */
[----:B------:R-:W-:Y:S01]  /*22af0*/  ULDC.64 UR8, c[0x0][0x620] ;  /* 0x0001880000087ab9 */ /* 0x000fe20000000a00 */
[----:B------:R-:W-:Y:S01]  /*22b00*/  SHF.R.U32.HI R2, RZ, UR11, R3 ;  /* 0x0000000bff027c19 */ /* 0x000fe20008011603 */
[----:B------:R-:W-:Y:S01]  /*22b10*/  ULDC.64 UR10, c[0x0][0x640] ;  /* 0x00019000000a7ab9 */ /* 0x000fe20000000a00 */
[----:B------:R-:W-:Y:S02]  /*22b20*/  IADD3 R13, P0, RZ, -R11, RZ ;  /* 0x8000000bff0d7210 */ /* 0x000fe40007f1e0ff */
[----:B------:R-:W-:-:S03]  /*22b30*/  MOV R3, R15 ;  /* 0x0000000f00037202 */ /* 0x000fc60000000f00 */
[----:B------:R-:W-:Y:S01]  /*22b40*/  IMAD.X R2, RZ, RZ, ~R2, P0 ;  /* 0x000000ffff027224 */ /* 0x000fe200000e0e02 */
[----:B------:R-:W-:-:S03]  /*22b50*/  ISETP.NE.U32.AND P0, PT, RZ, UR10, PT ;  /* 0x0000000aff007c0c */ /* 0x000fc6000bf05070 */
[----:B------:R-:W-:Y:S01]  /*22b60*/  IMAD R2, R2, UR8, RZ ;  /* 0x0000000802027c24 */ /* 0x000fe2000f8e02ff */
[----:B------:R-:W-:-:S03]  /*22b70*/  ISETP.NE.AND.EX P0, PT, RZ, UR11, PT, P0 ;  /* 0x0000000bff007c0c */ /* 0x000fc6000bf05300 */
[----:B------:R-:W-:Y:S02]  /*22b80*/  IMAD R5, R13, UR9, R2 ;  /* 0x000000090d057c24 */ /* 0x000fe4000f8e0202 */
[----:B------:R-:W-:-:S04]  /*22b90*/  IMAD.MOV.U32 R2, RZ, RZ, R14 ;  /* 0x000000ffff027224 */ /* 0x000fc800078e000e */
[----:B------:R-:W-:Y:S01]  /*22ba0*/  IMAD.WIDE.U32 R2, R13, UR8, R2 ;  /* 0x000000080d027c25 */ /* 0x000fe2000f8e0002 */
[----:B------:R-:W-:-:S03]  /*22bb0*/  ULDC UR8, c[0x0][0x618] ;  /* 0x0001860000087ab9 */ /* 0x000fc60000000800 */
[----:B------:R-:W-:-:S05]  /*22bc0*/  IMAD.IADD R3, R3, 0x1, R5 ;  /* 0x0000000103037824 */ /* 0x000fca00078e0205 */
[--C-:B------:R-:W-:Y:S02]  /*22bd0*/  SHF.R.U64 R12, R2, UR8, R3.reuse ;  /* 0x00000008020c7c19 */ /* 0x100fe40008001203 */
[----:B------:R-:W-:Y:S01]  /*22be0*/  SHF.R.U32.HI R3, RZ, UR8, R3 ;  /* 0x00000008ff037c19 */ /* 0x000fe20008011603 */
[----:B------:R-:W-:-:S03]  /*22bf0*/  ULDC UR8, c[0x0][0x608] ;  /* 0x0001820000087ab9 */ /* 0x000fc60000000800 */
[--C-:B------:R-:W-:Y:S02]  /*22c00*/  SHF.R.U64 R13, R12, UR8, R3.reuse ;  /* 0x000000080c0d7c19 */ /* 0x100fe40008001203 */
[----:B------:R-:W-:Y:S01]  /*22c10*/  SHF.R.U32.HI R2, RZ, UR8, R3 ;  /* 0x00000008ff027c19 */ /* 0x000fe20008011603 */
[----:B------:R-:W-:-:S03]  /*22c20*/  ULDC UR8, c[0x0][0x658] ;  /* 0x0001960000087ab9 */ /* 0x000fc60000000800 */
[--C-:B------:R-:W-:Y:S02]  /*22c30*/  SHF.R.U64 R14, R13, UR8, R2.reuse ;  /* 0x000000080d0e7c19 */ /* 0x100fe40008001202 */
[----:B------:R-:W-:-:S03]  /*22c40*/  SHF.R.U32.HI R15, RZ, UR8, R2 ;  /* 0x00000008ff0f7c19 */ /* 0x000fc60008011602 */
[----:B------:R-:W-:Y:S02]  /*22c50*/  IMAD.MOV.U32 R2, RZ, RZ, R14 ;  /* 0x000000ffff027224 */ /* 0x000fe400078e000e */
[----:B------:R-:W-:Y:S01]  /*22c60*/  IMAD.MOV.U32 R3, RZ, RZ, R15 ;  /* 0x000000ffff037224 */ /* 0x000fe200078e000f */
[----:B------:R-:W-:Y:S06]  /*22c70*/  @!P0 BRA `(.L_x_558) ;  /* 0x0000000000288947 */ /* 0x000fec0003800000 */
[----:B------:R-:W-:Y:S02]  /*22c80*/  ULDC UR8, c[0x0][0x64c] ;  /* 0x0001930000087ab9 */ /* 0x000fe40000000800 */
[----:B------:R-:W-:-:S04]  /*22c90*/  IADD3 R3, P0, R14, UR8, RZ ;  /* 0x000000080e037c10 */ /* 0x000fc8000ff1e0ff */
[----:B------:R-:W-:-:S05]  /*22ca0*/  IADD3.X R15, RZ, R15, RZ, P0, !PT ;  /* 0x0000000fff0f7210 */ /* 0x000fca00007fe4ff */
[----:B------:R-:W-:-:S04]  /*22cb0*/  IMAD.WIDE.U32 R4, R15, UR10, RZ ;  /* 0x0000000a0f047c25 */ /* 0x000fc8000f8e00ff */
[----:B------:R-:W-:-:S04]  /*22cc0*/  IMAD.WIDE.U32 R4, P0, R3, UR11, R4 ;  /* 0x0000000b03047c25 */ /* 0x000fc8000f800004 */
[----:B------:R-:W-:-:S04]  /*22cd0*/  IMAD.WIDE.U32 R2, R3, UR10, RZ ;  /* 0x0000000a03027c25 */ /* 0x000fc8000f8e00ff */
[----:B------:R-:W-:Y:S01]  /*22ce0*/  IMAD.MOV.U32 R2, RZ, RZ, R5 ;  /* 0x000000ffff027224 */ /* 0x000fe200078e0005 */
[----:B------:R-:W-:Y:S01]  /*22cf0*/  IADD3 RZ, P1, R3, R4, RZ ;  /* 0x0000000403ff7210 */ /* 0x000fe20007f3e0ff */
[----:B------:R-:W-:-:S04]  /*22d00*/  IMAD.X R3, RZ, RZ, RZ, P0 ;  /* 0x000000ffff037224 */ /* 0x000fc800000e06ff */
[----:B------:R-:W-:-:S08]  /*22d10*/  IMAD.WIDE.U32.X R2, R15, UR11, R2, P1 ;  /* 0x0000000b0f027c25 */ /* 0x000fd000088e0402 */
.L_x_558:
[----:B------:R-:W-:Y:S01]  /*22d20*/  ULDC UR8, c[0x0][0x648] ;  /* 0x0001920000087ab9 */ /* 0x000fe20000000800 */
[----:B------:R-:W-:Y:S01]  /*22d30*/  LOP3.LUT R13, R13, UR6, RZ, 0xc0, !PT ;  /* 0x000000060d0d7c12 */ /* 0x000fe2000f8ec0ff */
[----:B------:R-:W-:Y:S01]  /*22d40*/  UISETP.NE.AND UP0, UPT, UR39, URZ, UPT ;  /* 0x0000003f2700728c */ /* 0x000fe2000bf05270 */
[----:B------:R-:W-:Y:S01]  /*22d50*/  SHF.R.U64 R2, R2, UR8, R3 ;  /* 0x0000000802027c19 */ /* 0x000fe20008001203 */
[----:B------:R-:W-:Y:S01]  /*22d60*/  ULDC UR8, c[0x0][0x638] ;  /* 0x00018e0000087ab9 */ /* 0x000fe20000000800 */
[----:B------:R-:W-:Y:S02]  /*22d70*/  LOP3.LUT R5, R12, UR4, RZ, 0xc0, !PT ;  /* 0x000000040c057c12 */ /* 0x000fe4000f8ec0ff */
[----:B------:R-:W-:Y:S01]  /*22d80*/  MOV R4, 0x1 ;  /* 0x0000000100047802 */ /* 0x000fe20000000f00 */
[----:B------:R-:W-:Y:S01]  /*22d90*/  IMAD.MOV R3, RZ, RZ, -R2 ;  /* 0x000000ffff037224 */ /* 0x000fe200078e0a02 */
[----:B------:R-:W-:Y:S01]  /*22da0*/  PLOP3.LUT P0, PT, PT, PT, UP0, 0x40, 0x0 ;  /* 0x000000000000781c */ /* 0x000fe20003f0e808 */
[----:B------:R-:W-:Y:S01]  /*22db0*/  IMAD R13, R2, UR5, R13 ;  /* 0x00000005020d7c24 */ /* 0x000fe2000f8e020d */
[----:B------:R-:W-:Y:S01]  /*22dc0*/  PLOP3.LUT P1, PT, PT, PT, UP0, 0x40, 0x0 ;  /* 0x000000000000781c */ /* 0x000fe20003f2e808 */
[----:B------:R-:W-:Y:S01]  /*22dd0*/  IMAD R14, R3, UR8, R14 ;  /* 0x00000008030e7c24 */ /* 0x000fe2000f8e020e */
[----:B------:R-:W-:-:S02]  /*22de0*/  ULDC UR8, c[0x0][0x610] ;  /* 0x0001840000087ab9 */ /* 0x000fc40000000800 */
[----:B------:R-:W-:Y:S01]  /*22df0*/  IMAD R8, R13, UR8, R8 ;  /* 0x000000080d087c24 */ /* 0x000fe2000f8e0208 */
[----:B------:R-:W-:Y:S02]  /*22e00*/  ULDC UR8, c[0x0][0x600] ;  /* 0x0001800000087ab9 */ /* 0x000fe40000000800 */
[----:B------:R-:W-:-:S05]  /*22e10*/  IMAD R5, R14, UR8, R5 ;  /* 0x000000080e057c24 */ /* 0x000fca000f8e0205 */
[----:B------:R-:W-:Y:S02]  /*22e20*/  SEL R3, R5, R8, P0 ;  /* 0x0000000805037207 */ /* 0x000fe40000000000 */
[----:B------:R-:W-:-:S07]  /*22e30*/  SEL R2, R8, R5, P1 ;  /* 0x0000000508027207 */ /* 0x000fce0000800000 */
.L_x_556:
[----:B------:R-:W-:Y:S05]  /*22e40*/  BSYNC B1 ;  /* 0x0000000000017941 */ /* 0x000fea0003800000 */
.L_x_555:
[----:B------:R-:W-:-:S13]  /*22e50*/  LOP3.LUT P0, RZ, R4, 0xff, RZ, 0xc0, !PT ;  /* 0x000000ff04ff7812 */ /* 0x000fda000780c0ff */
[----:B------:R-:W-:Y:S05]  /*22e60*/  @P0 BRA `(.L_x_559) ;  /* 0xfffffff000e40947 */ /* 0x000fea000383ffff */
[----:B------:R-:W-:Y:S05]  /*22e70*/  BSYNC B0 ;  /* 0x0000000000007941 */ /* 0x000fea0003800000 */
.L_x_548:
[----:B------:R-:W-:-:S03]  /*22e80*/  UMOV UR8, 0xffffffff ;  /* 0xffffffff00087882 */ /* 0x000fc60000000000 */
[----:B------:R-:W-:Y:S05]  /*22e90*/  BRA.DIV UR8, `(.L_x_560) ;  /* 0x0000000608187947 */ /* 0x000fea000b800000 */
[----:B------:R-:W-:-:S13]  /*22ea0*/  ELECT P6, URZ, PT ;  /* 0x00000000003f782f */ /* 0x000fda00038c0000 */
.L_x_574:
[----:B------:R-:W-:Y:S04]  /*22eb0*/  BSSY B0, `(.L_x_561) ;  /* 0x000002c000007945 */ /* 0x000fe80003800000 */
[----:B------:R-:W-:Y:S05]  /*22ec0*/  @!P6 BRA `(.L_x_562) ;  /* 0x0000000000a8e947 */ /* 0x000fea0003800000 */
[----:B------:R-:W-:-:S04]  /*22ed0*/  ULOP3.LUT UR8, UR38, 0x2, URZ, 0xfc, !UPT ;  /* 0x0000000226087892 */ /* 0x000fc8000f8efc3f */
[----:B------:R-:W-:-:S06]  /*22ee0*/  UISETP.NE.AND UP0, UPT, UR8, 0x3, UPT ;  /* 0x000000030800788c */ /* 0x000fcc000bf05270 */
[----:B------:R-:W-:-:S13]  /*22ef0*/  PLOP3.LUT P0, PT, PT, PT, UP0, 0x80, 0x0 ;  /* 0x000000000000781c */ /* 0x000fda0003f0f008 */
[----:B------:R-:W-:Y:S05]  /*22f00*/  @!P0 BRA `(.L_x_563) ;  /* 0x0000000000048947 */ /* 0x000fea0003800000 */
[----:B------:R-:W-:Y:S01]  /*22f10*/  BPT.TRAP 0x1 ;  /* 0x000000040000795c */ /* 0x000fe20000300000 */
.L_x_563:
[----:B------:R-:W0:Y:S01]  /*22f20*/  S2R R3, SR_CgaCtaId ;  /* 0x0000000000037919 */ /* 0x000e220000008800 */
[----:B------:R-:W-:-:S04]  /*22f30*/  MOV R0, 0x400 ;  /* 0x0000040000007802 */ /* 0x000fc80000000f00 */
[----:B0-----:R-:W-:Y:S02]  /*22f40*/  LEA R3, R3, R0, 0x18 ;  /* 0x0000000003037211 */ /* 0x001fe400078ec0ff */
[----:B------:R-:W-:-:S03]  /*22f50*/  SHF.L.U32 R0, R7, 0x1f, RZ ;  /* 0x0000001f07007819 */ /* 0x000fc600000006ff */
[----:B------:R-:W-:-:S04]  /*22f60*/  VIADD R3, R3, 0x20 ;  /* 0x0000002003037836 */ /* 0x000fc80000000000 */
[----:B------:R-:W-:-:S04]  /*22f70*/  IMAD R5, R6, 0x8, R3 ;  /* 0x0000000806057824 */ /* 0x000fc800078e0203 */
[----:B------:R-:W0:Y:S02]  /*22f80*/  SYNCS.PHASECHK.TRANS64.TRYWAIT P0, [R5+URZ], R0 ;  /* 0x00000000050075a7 */ /* 0x000e24000800017f */
[----:B0-----:R-:W-:Y:S05]  /*22f90*/  @!P0 BRA `(.L_x_564) ;  /* 0x0000000000f88947 */ /* 0x001fea0003800000 */
.L_x_575:
[----:B------:R-:W-:-:S05]  /*22fa0*/  VIADD R6, R6, 0x1 ;  /* 0x0000000106067836 */ /* 0x000fca0000000000 */
[----:B------:R-:W-:-:S04]  /*22fb0*/  ISETP.NE.AND P0, PT, R6, 0x4, PT ;  /* 0x000000040600780c */ /* 0x000fc80003f05270 */
[----:B0-----:R-:W-:Y:S02]  /*22fc0*/  SEL R0, RZ, 0x1, P0 ;  /* 0x00000001ff007807 */ /* 0x001fe40000000000 */
[----:B------:R-:W-:Y:S02]  /*22fd0*/  SEL R6, R6, RZ, P0 ;  /* 0x000000ff06067207 */ /* 0x000fe40000000000 */
[----:B------:R-:W-:Y:S02]  /*22fe0*/  LOP3.LUT R7, R7, R0, RZ, 0x3c, !PT ;  /* 0x0000000007077212 */ /* 0x000fe400078e3cff */
[----:B------:R-:W-:Y:S02]  /*22ff0*/  LEA R5, R6, R3, 0x3 ;  /* 0x0000000306057211 */ /* 0x000fe400078e18ff */
[----:B------:R-:W-:-:S04]  /*23000*/  SHF.L.U32 R0, R7, 0x1f, RZ ;  /* 0x0000001f07007819 */ /* 0x000fc800000006ff */
[----:B------:R-:W0:Y:S02]  /*23010*/  SYNCS.PHASECHK.TRANS64.TRYWAIT P0, [R5+URZ], R0 ;  /* 0x00000000050075a7 */ /* 0x000e24000800017f */
[----:B0-----:R-:W-:Y:S05]  /*23020*/  @!P0 BRA `(.L_x_565) ;  /* 0x0000000000e88947 */ /* 0x001fea0003800000 */
.L_x_576:
[----:B0-----:R-:W-:-:S05]  /*23030*/  VIADD R0, R6, 0x1 ;  /* 0x0000000106007836 */ /* 0x001fca0000000000 */
[----:B------:R-:W-:-:S04]  /*23040*/  ISETP.NE.AND P0, PT, R0, 0x4, PT ;  /* 0x000000040000780c */ /* 0x000fc80003f05270 */
[----:B------:R-:W-:Y:S02]  /*23050*/  SEL R2, RZ, 0x1, P0 ;  /* 0x00000001ff027807 */ /* 0x000fe40000000000 */
[----:B------:R-:W-:Y:S02]  /*23060*/  SEL R4, R0, RZ, P0 ;  /* 0x000000ff00047207 */ /* 0x000fe40000000000 */
[----:B------:R-:W-:-:S03]  /*23070*/  LOP3.LUT R7, R7, R2, RZ, 0x3c, !PT ;  /* 0x0000000207077212 */ /* 0x000fc600078e3cff */
[----:B------:R-:W-:Y:S01]  /*23080*/  IMAD R5, R4, 0x8, R3 ;  /* 0x0000000804057824 */ /* 0x000fe200078e0203 */
[----:B------:R-:W-:-:S04]  /*23090*/  SHF.L.U32 R0, R7, 0x1f, RZ ;  /* 0x0000001f07007819 */ /* 0x000fc800000006ff */
[----:B------:R-:W0:Y:S02]  /*230a0*/  SYNCS.PHASECHK.TRANS64.TRYWAIT P0, [R5+URZ], R0 ;  /* 0x00000000050075a7 */ /* 0x000e24000800017f */
[----:B0-----:R-:W-:Y:S05]  /*230b0*/  @!P0 BRA `(.L_x_566) ;  /* 0x0000000000d88947 */ /* 0x001fea0003800000 */
.L_x_577:
[----:B0-----:R-:W-:-:S05]  /*230c0*/  VIADD R0, R4, 0x1 ;  /* 0x0000000104007836 */ /* 0x001fca0000000000 */
[----:B------:R-:W-:-:S04]  /*230d0*/  ISETP.NE.AND P0, PT, R0, 0x4, PT ;  /* 0x000000040000780c */ /* 0x000fc80003f05270 */
[----:B------:R-:W-:Y:S02]  /*230e0*/  SEL R2, RZ, 0x1, P0 ;  /* 0x00000001ff027807 */ /* 0x000fe40000000000 */
[----:B------:R-:W-:Y:S02]  /*230f0*/  SEL R0, R0, RZ, P0 ;  /* 0x000000ff00007207 */ /* 0x000fe40000000000 */
[----:B------:R-:W-:Y:S02]  /*23100*/  LOP3.LUT R2, R7, R2, RZ, 0x3c, !PT ;  /* 0x0000000207027212 */ /* 0x000fe400078e3cff */
[----:B------:R-:W-:Y:S02]  /*23110*/  LEA R3, R0, R3, 0x3 ;  /* 0x0000000300037211 */ /* 0x000fe400078e18ff */
[----:B------:R-:W-:-:S07]  /*23120*/  SHF.L.U32 R0, R2, 0x1f, RZ ;  /* 0x0000001f02007819 */ /* 0x000fce00000006ff */
.L_x_567:
[----:B0-----:R0:W1:Y:S02]  /*23130*/  SYNCS.PHASECHK.TRANS64.TRYWAIT P0, [R3+URZ], R0 ;  /* 0x00000000030075a7 */ /* 0x001064000800017f */
[----:B-1----:R-:W-:Y:S05]  /*23140*/  @!P0 NANOSLEEP.SYNCS 0x989680 ;  /* 0x009896800000895d */ /* 0x002fea0003900000 */
[----:B------:R-:W1:Y:S02]  /*23150*/  @!P0 SYNCS.PHASECHK.TRANS64 P0, [R3+URZ], R0 ;  /* 0x00000000030085a7 */ /* 0x000e64000800007f */
[----:B-1----:R-:W-:Y:S05]  /*23160*/  @!P0 BRA `(.L_x_567) ;  /* 0xfffffffc00f08947 */ /* 0x002fea000383ffff */
.L_x_562:
[----:B------:R-:W-:Y:S05]  /*23170*/  BSYNC B0 ;  /* 0x0000000000007941 */ /* 0x000fea0003800000 */
.L_x_561:
[----:B------:R-:W-:Y:S05]  /*23180*/  EXIT ;  /* 0x000000000000794d */ /* 0x000fea0003800000 */
.L_x_21:
[----:B-1----:R1:W2:Y:S02]  /*23190*/  SYNCS.PHASECHK.TRANS64.TRYWAIT P1, [R4+URZ], R3 ;  /* 0x00000003040075a7 */ /* 0x0022a4000802017f */
[----:B--2---:R-:W-:Y:S05]  /*231a0*/  @!P1 NANOSLEEP.SYNCS 0x989680 ;  /* 0x009896800000995d */ /* 0x004fea0003900000 */
[----:B------:R-:W2:Y:S02]  /*231b0*/  @!P1 SYNCS.PHASECHK.TRANS64 P1, [R4+URZ], R3 ;  /* 0x00000003040095a7 */ /* 0x000ea4000802007f */
[----:B--2---:R-:W-:Y:S05]  /*231c0*/  @!P1 BRA `(.L_x_21) ;  /* 0xfffffffc00f09947 */ /* 0x004fea000383ffff */
[----:B------:R-:W-:Y:S05]  /*231d0*/  BRA `(.L_x_20) ;  /* 0xfffffde400487947 */ /* 0x000fea000383ffff */
.L_x_26:
[----:B-1----:R1:W2:Y:S02]  /*231e0*/  SYNCS.PHASECHK.TRANS64.TRYWAIT P1, [R3+URZ], R4 ;  /* 0x00000004030075a7 */ /* 0x0022a4000802017f */
[----:B--2---:R-:W-:Y:S05]  /*231f0*/  @!P1 NANOSLEEP.SYNCS 0x989680 ;  /* 0x009896800000995d */ /* 0x004fea0003900000 */
[----:B------:R-:W2:Y:S02]  /*23200*/  @!P1 SYNCS.PHASECHK.TRANS64 P1, [R3+URZ], R4 ;  /* 0x00000004030095a7 */ /* 0x000ea4000802007f */
[----:B--2---:R-:W-:Y:S05]  /*23210*/  @!P1 BRA `(.L_x_26) ;  /* 0xfffffffc00f09947 */ /* 0x004fea000383ffff */
[----:B------:R-:W-:Y:S05]  /*23220*/  BRA `(.L_x_25) ;  /* 0xfffffe5800d47947 */ /* 0x000fea000383ffff */
.L_x_549:
[----:B------:R-:W-:Y:S01]  /*23230*/  BSSY B1, `(.L_x_568) ;  /* 0x0000006000017945 */ /* 0x000fe20003800000 */
[----:B------:R-:W-:-:S07]  /*23240*/  IMAD.MOV.U32 R15, RZ, RZ, -0x1 ;  /* 0xffffffffff0f7424 */ /* 0x000fce00078e00ff */
[----:B------:R-:W-:Y:S05]  /*23250*/  WARPSYNC.COLLECTIVE R15, `(.L_x_569) ;  /* 0x000000000f0c7348 */ /* 0x000fea0003c00000 */
[----:B------:R-:W-:Y:S02]  /*23260*/  ELECT P6, UR62, PT ;  /* 0x00000000003e782f */ /* 0x000fe400038c0000 */
[----:B------:R-:W-:Y:S01]  /*23270*/  MOV R14, UR62 ;  /* 0x0000003e000e7c02 */ /* 0x000fe20008000f00 */
[----:B------:R-:W-:Y:S10]  /*23280*/  ENDCOLLECTIVE ;  /* 0x000000000000791b */ /* 0x000ff40003800000 */
.L_x_569:
[----:B------:R-:W-:Y:S05]  /*23290*/  BSYNC B1 ;  /* 0x0000000000017941 */ /* 0x000fea0003800000 */
.L_x_568:
[----:B------:R-:W-:Y:S05]  /*232a0*/  BRA `(.L_x_570) ;  /* 0xffffffec00e07947 */ /* 0x000fea000383ffff */
.L_x_552:
[----:B0-----:R0:W1:Y:S02]  /*232b0*/  SYNCS.PHASECHK.TRANS64.TRYWAIT P0, [R15+URZ+0x20], R14 ;  /* 0x0000200e0f0075a7 */ /* 0x001064000800017f */
[----:B-1----:R-:W-:Y:S05]  /*232c0*/  @!P0 NANOSLEEP.SYNCS 0x989680 ;  /* 0x009896800000895d */ /* 0x002fea0003900000 */
[----:B------:R-:W1:Y:S02]  /*232d0*/  @!P0 SYNCS.PHASECHK.TRANS64 P0, [R15+URZ+0x20], R14 ;  /* 0x0000200e0f0085a7 */ /* 0x000e64000800007f */
[----:B-1----:R-:W-:Y:S05]  /*232e0*/  @!P0 BRA `(.L_x_552) ;  /* 0xfffffffc00f08947 */ /* 0x002fea000383ffff */
[----:B------:R-:W-:Y:S05]  /*232f0*/  BRA `(.L_x_571) ;  /* 0xfffffff000107947 */ /* 0x000fea000383ffff */
.L_x_560:
[----:B------:R-:W-:Y:S01]  /*23300*/  BSSY B0, `(.L_x_572) ;  /* 0x0000006000007945 */ /* 0x000fe20003800000 */
[----:B------:R-:W-:-:S07]  /*23310*/  IMAD.MOV.U32 R15, RZ, RZ, -0x1 ;  /* 0xffffffffff0f7424 */ /* 0x000fce00078e00ff */
[----:B------:R-:W-:Y:S05]  /*23320*/  WARPSYNC.COLLECTIVE R15, `(.L_x_573) ;  /* 0x000000000f0c7348 */ /* 0x000fea0003c00000 */
[----:B------:R-:W-:Y:S02]  /*23330*/  ELECT P6, UR62, PT ;  /* 0x00000000003e782f */ /* 0x000fe400038c0000 */
[----:B------:R-:W-:Y:S01]  /*23340*/  MOV R14, UR62 ;  /* 0x0000003e000e7c02 */ /* 0x000fe20008000f00 */
[----:B------:R-:W-:Y:S10]  /*23350*/  ENDCOLLECTIVE ;  /* 0x000000000000791b */ /* 0x000ff40003800000 */
.L_x_573:
[----:B------:R-:W-:Y:S05]  /*23360*/  BSYNC B0 ;  /* 0x0000000000007941 */ /* 0x000fea0003800000 */
.L_x_572:
[----:B------:R-:W-:Y:S05]  /*23370*/  BRA `(.L_x_574) ;  /* 0xfffffff800cc7947 */ /* 0x000fea000383ffff */
.L_x_564:
[----:B0-----:R0:W1:Y:S02]  /*23380*/  SYNCS.PHASECHK.TRANS64.TRYWAIT P0, [R5+URZ], R0 ;  /* 0x00000000050075a7 */ /* 0x001064000800017f */
[----:B-1----:R-:W-:Y:S05]  /*23390*/  @!P0 NANOSLEEP.SYNCS 0x989680 ;  /* 0x009896800000895d */ /* 0x002fea0003900000 */
[----:B------:R-:W1:Y:S02]  /*233a0*/  @!P0 SYNCS.PHASECHK.TRANS64 P0, [R5+URZ], R0 ;  /* 0x00000000050085a7 */ /* 0x000e64000800007f */
[----:B-1----:R-:W-:Y:S05]  /*233b0*/  @!P0 BRA `(.L_x_564) ;  /* 0xfffffffc00f08947 */ /* 0x002fea000383ffff */
[----:B------:R-:W-:Y:S05]  /*233c0*/  BRA `(.L_x_575) ;  /* 0xfffffff800f47947 */ /* 0x000fea000383ffff */
.L_x_565:
[----:B0-----:R0:W1:Y:S02]  /*233d0*/  SYNCS.PHASECHK.TRANS64.TRYWAIT P0, [R5+URZ], R0 ;  /* 0x00000000050075a7 */ /* 0x001064000800017f */
[----:B-1----:R-:W-:Y:S05]  /*233e0*/  @!P0 NANOSLEEP.SYNCS 0x989680 ;  /* 0x009896800000895d */ /* 0x002fea0003900000 */
[----:B------:R-:W1:Y:S02]  /*233f0*/  @!P0 SYNCS.PHASECHK.TRANS64 P0, [R5+URZ], R0 ;  /* 0x00000000050085a7 */ /* 0x000e64000800007f */
[----:B-1----:R-:W-:Y:S05]  /*23400*/  @!P0 BRA `(.L_x_565) ;  /* 0xfffffffc00f08947 */ /* 0x002fea000383ffff */
[----:B------:R-:W-:Y:S05]  /*23410*/  BRA `(.L_x_576) ;  /* 0xfffffffc00047947 */ /* 0x000fea000383ffff */
.L_x_566:
[----:B0-----:R0:W1:Y:S02]  /*23420*/  SYNCS.PHASECHK.TRANS64.TRYWAIT P0, [R5+URZ], R0 ;  /* 0x00000000050075a7 */ /* 0x001064000800017f */
[----:B-1----:R-:W-:Y:S05]  /*23430*/  @!P0 NANOSLEEP.SYNCS 0x989680 ;  /* 0x009896800000895d */ /* 0x002fea0003900000 */
[----:B------:R-:W1:Y:S02]  /*23440*/  @!P0 SYNCS.PHASECHK.TRANS64 P0, [R5+URZ], R0 ;  /* 0x00000000050085a7 */ /* 0x000e64000800007f */
[----:B-1----:R-:W-:Y:S05]  /*23450*/  @!P0 BRA `(.L_x_566) ;  /* 0xfffffffc00f08947 */ /* 0x002fea000383ffff */
[----:B------:R-:W-:Y:S05]  /*23460*/  BRA `(.L_x_577) ;  /* 0xfffffffc00147947 */ /* 0x000fea000383ffff */
.L_x_578:
[----:B------:R-:W-:-:S00]  /*23470*/  BRA `(.L_x_578) ;  /* 0xfffffffc00fc7947 */ /* 0x000fc0000383ffff */
[----:B------:R-:W-:-:S00]  /*23480*/  NOP ;  /* 0x0000000000007918 */ /* 0x000fc00000000000 */
[----:B------:R-:W-:-:S00]  /*23490*/  NOP ;  /* 0x0000000000007918 */ /* 0x000fc00000000000 */
[----:B------:R-:W-:-:S00]  /*234a0*/  NOP ;  /* 0x0000000000007918 */ /* 0x000fc00000000000 */
[----:B------:R-:W-:-:S00]  /*234b0*/  NOP ;  /* 0x0000000000007918 */ /* 0x000fc00000000000 */
[----:B------:R-:W-:-:S00]  /*234c0*/  NOP ;  /* 0x0000000000007918 */ /* 0x000fc00000000000 */
[----:B------:R-:W-:-:S00]  /*234d0*/  NOP ;  /* 0x0000000000007918 */ /* 0x000fc00000000000 */
[----:B------:R-:W-:-:S00]  /*234e0*/  NOP ;  /* 0x0000000000007918 */ /* 0x000fc00000000000 */
[----:B------:R-:W-:-:S00]  /*234f0*/  NOP ;  /* 0x0000000000007918 */ /* 0x000fc00000000000 */
.L_x_579:


//--------------------- .nv.global.init           --------------------------
	.section	.nv.global.init,"aw",@progbits
.nv.global.init:
	.type		$str$22,@object
	.size		$str$22,($str$23 - $str$22)
$str$22:
        /*0000*/ 	.byte	0x6b, 0x5f, 0x74, 0x69, 0x6c, 0x65, 0x5f, 0x63, 0x6f, 0x75, 0x6e, 0x74, 0x20, 0x3e, 0x3d, 0x20
        /*0010*/ 	.byte	0x31, 0x00
	.type		$str$23,@object
	.size		$str$23,(__unnamed_1 - $str$23)
$str$23:
        /*0012*/ 	.byte	0x2f, 0x74, 0x6d, 0x70, 0x2f, 0x63, 0x75, 0x74, 0x6c, 0x61, 0x73, 0x73, 0x5f, 0x73, 0x77, 0x65
        /*0022*/ 	.byte	0x65, 0x70, 0x5f, 0x73, 0x72, 0x63, 0x2f, 0x69, 0x6e, 0x63, 0x6c, 0x75, 0x64, 0x65, 0x2f, 0x63
        /*0032*/ 	.byte	0x75, 0x74, 0x6c, 0x61, 0x73, 0x73, 0x2f, 0x67, 0x65, 0x6d, 0x6d, 0x2f, 0x63, 0x6f, 0x6c, 0x6c
        /*0042*/ 	.byte	0x65, 0x63, 0x74, 0x69, 0x76, 0x65, 0x2f, 0x73, 0x6d, 0x39, 0x30, 0x5f, 0x6d, 0x6d, 0x61, 0x5f
        /*0052*/ 	.byte	0x74, 0x6d, 0x61, 0x5f, 0x67, 0x6d, 0x6d, 0x61, 0x5f, 0x73, 0x73, 0x5f, 0x77, 0x61, 0x72, 0x70
        /*0062*/ 	.byte	0x73, 0x70, 0x65, 0x63, 0x69, 0x61, 0x6c, 0x69, 0x7a, 0x65, 0x64, 0x2e, 0x68, 0x70, 0x70, 0x00
	.type		__unnamed_1,@object
	.size		__unnamed_1,(.L_0 - __unnamed_1)
__unnamed_1:
        /* <DEDUP_REMOVED lines=179> */
.L_0:


//--------------------- .nv.shared._ZN7cutlass13device_kernelINS_4gemm6kernel13GemmUniversalIN4cute5tupleIJiiiiEEENS1_10collective13CollectiveMmaINS1_34MainloopSm90TmaGmmaWarpSpecializedILi4ENS5_IJNS4_1CILi2EEENSA_ILi1EEESC_EEENS1_35KernelTmaWarpSpecializedCooperativeEEENS5_IJNSA_ILi256EEESG_NSA_ILi64EEEEEENS_10tfloat32_tENS5_IJlSC_lEEESJ_SK_NS4_8TiledMMAINS4_8MMA_AtomIJNS4_4SM904GMMA30MMA_64x256x8_F32TF32TF32_SS_TNILNSO_7ScaleInE1ELSQ_1EEEEEENS4_6LayoutISD_NS5_IJSC_NSA_ILi0EEESU_EEEEENS5_IJNS4_10UnderscoreESX_SX_EEEEENS4_13SM90_TMA_LOADENS4_14ComposedLayoutINS4_7SwizzleILi3ELi4ELi3EEENS4_18smem_ptr_flag_bitsILi32EEENST_INS5_IJNSA_ILi8EEENSA_ILi32EEEEEENS5_IJS17_SC_EEEEEEEvNS4_8identityENS4_23SM90_TMA_LOAD_MULTICASTES1B_vS1C_EENS_8epilogue10collective6detail29Sm90TmaWarpSpecializedAdapterINS1G_15DefaultEpilogueISJ_SK_SK_NS1F_6thread17LinearCombinationISJ_Li1EffLNS1K_9ScaleType4KindE0ELNS_15FloatRoundStyleE2ESJ_EENS1_15EpilogueDefaultEEEEEvvEEEEvNT_6ParamsE --------------------------
	.section	.nv.shared._ZN7cutlass13device_kernelINS_4gemm6kernel13GemmUniversalIN4cute5tupleIJiiiiEEENS1_10collective13CollectiveMmaINS1_34MainloopSm90TmaGmmaWarpSpecializedILi4ENS5_IJNS4_1CILi2EEENSA_ILi1EEESC_EEENS1_35KernelTmaWarpSpecializedCooperativeEEENS5_IJNSA_ILi256EEESG_NSA_ILi64EEEEEENS_10tfloat32_tENS5_IJlSC_lEEESJ_SK_NS4_8TiledMMAINS4_8MMA_AtomIJNS4_4SM904GMMA30MMA_64x256x8_F32TF32TF32_SS_TNILNSO_7ScaleInE1ELSQ_1EEEEEENS4_6LayoutISD_NS5_IJSC_NSA_ILi0EEESU_EEEEENS5_IJNS4_10UnderscoreESX_SX_EEEEENS4_13SM90_TMA_LOADENS4_14ComposedLayoutINS4_7SwizzleILi3ELi4ELi3EEENS4_18smem_ptr_flag_bitsILi32EEENST_INS5_IJNSA_ILi8EEENSA_ILi32EEEEEENS5_IJS17_SC_EEEEEEEvNS4_8identityENS4_23SM90_TMA_LOAD_MULTICASTES1B_vS1C_EENS_8epilogue10collective6detail29Sm90TmaWarpSpecializedAdapterINS1G_15DefaultEpilogueISJ_SK_SK_NS1F_6thread17LinearCombinationISJ_Li1EffLNS1K_9ScaleType4KindE0ELNS_15FloatRoundStyleE2ESJ_EENS1_15EpilogueDefaultEEEEEvvEEEEvNT_6ParamsE,"aw",@nobits
	.sectionflags	@""
	.align	16
	.zero		1024


//--------------------- .nv.shared.reserved.0     --------------------------
	.section	.nv.shared.reserved.0,"aw",@nobits
	.weak		__nv_reservedSMEM_offset_0_alias
	.size		__nv_reservedSMEM_offset_0_alias, 0, 0
	.other		__nv_reservedSMEM_offset_0_alias,@"STO_CUDA_RESERVED_SHARED STV_DEFAULT"
__nv_reservedSMEM_offset_0_alias:
	.zero		0


//--------------------- .nv.global                --------------------------
	.section	.nv.global,"aw",@nobits
.nv.global:
	.type		_ZN39_INTERNAL_eb8fcd5f_4_k_cu_1b4fff43_71594cute1_E,@object
	.size		_ZN39_INTERNAL_eb8fcd5f_4_k_cu_1b4fff43_71594cute1_E,(_ZN39_INTERNAL_eb8fcd5f_4_k_cu_1b4fff43_71594cuda3std3__45__cpo6cbeginE - _ZN39_INTERNAL_eb8fcd5f_4_k_cu_1b4fff43_71594cute1_E)
_ZN39_INTERNAL_eb8fcd5f_4_k_cu_1b4fff43_71594cute1_E:
	.zero		1
	.type		_ZN39_INTERNAL_eb8fcd5f_4_k_cu_1b4fff43_71594cuda3std3__45__cpo6cbeginE,@object
	.size		_ZN39_INTERNAL_eb8fcd5f_4_k_cu_1b4fff43_71594cuda3std3__45__cpo6cbeginE,(_ZN39_INTERNAL_eb8fcd5f_4_k_cu_1b4fff43_71594cuda3std3__48in_placeE - _ZN39_INTERNAL_eb8fcd5f_4_k_cu_1b4fff43_71594cuda3std3__45__cpo6cbeginE)
_ZN39_INTERNAL_eb8fcd5f_4_k_cu_1b4fff43_71594cuda3std3__45__cpo6cbeginE:
	.zero		1
	.type		_ZN39_INTERNAL_eb8fcd5f_4_k_cu_1b4fff43_71594cuda3std3__48in_placeE,@object
	.size		_ZN39_INTERNAL_eb8fcd5f_4_k_cu_1b4fff43_71594cuda3std3__48in_placeE,(_ZN39_INTERNAL_eb8fcd5f_4_k_cu_1b4fff43_71594cuda3std6ranges3__45__cpo9iter_moveE - _ZN39_INTERNAL_eb8fcd5f_4_k_cu_1b4fff43_71594cuda3std3__48in_placeE)
_ZN39_INTERNAL_eb8fcd5f_4_k_cu_1b4fff43_71594cuda3std3__48in_placeE:
	.zero		1
	.type		_ZN39_INTERNAL_eb8fcd5f_4_k_cu_1b4fff43_71594cuda3std6ranges3__45__cpo9iter_moveE,@object
	.size		_ZN39_INTERNAL_eb8fcd5f_4_k_cu_1b4fff43_71594cuda3std6ranges3__45__cpo9iter_moveE,(_ZN39_INTERNAL_eb8fcd5f_4_k_cu_1b4fff43_71594cuda3std3__45__cpo5beginE - _ZN39_INTERNAL_eb8fcd5f_4_k_cu_1b4fff43_71594cuda3std6ranges3__45__cpo9iter_moveE)
_ZN39_INTERNAL_eb8fcd5f_4_k_cu_1b4fff43_71594cuda3std6ranges3__45__cpo9iter_moveE:
	.zero		1
	.type		_ZN39_INTERNAL_eb8fcd5f_4_k_cu_1b4fff43_71594cuda3std3__45__cpo5beginE,@object
	.size		_ZN39_INTERNAL_eb8fcd5f_4_k_cu_1b4fff43_71594cuda3std3__45__cpo5beginE,(_ZN39_INTERNAL_eb8fcd5f_4_k_cu_1b4fff43_71594cuda3std3__441_GLOBAL__N__eb8fcd5f_4_k_cu_1b4fff43_71596ignoreE - _ZN39_INTERNAL_eb8fcd5f_4_k_cu_1b4fff43_71594cuda3std3__45__cpo5beginE)
_ZN39_INTERNAL_eb8fcd5f_4_k_cu_1b4fff43_71594cuda3std3__45__cpo5beginE:
	.zero		1
	.type		_ZN39_INTERNAL_eb8fcd5f_4_k_cu_1b4fff43_71594cuda3std3__441_GLOBAL__N__eb8fcd5f_4_k_cu_1b4fff43_71596ignoreE,@object
	.size		_ZN39_INTERNAL_eb8fcd5f_4_k_cu_1b4fff43_71594cuda3std3__441_GLOBAL__N__eb8fcd5f_4_k_cu_1b4fff43_71596ignoreE,(_ZN39_INTERNAL_eb8fcd5f_4_k_cu_1b4fff43_71594cute7productE - _ZN39_INTERNAL_eb8fcd5f_4_k_cu_1b4fff43_71594cuda3std3__441_GLOBAL__N__eb8fcd5f_4_k_cu_1b4fff43_71596ignoreE)
_ZN39_INTERNAL_eb8fcd5f_4_k_cu_1b4fff43_71594cuda3std3__441_GLOBAL__N__eb8fcd5f_4_k_cu_1b4fff43_71596ignoreE:
	.zero		1
	.type		_ZN39_INTERNAL_eb8fcd5f_4_k_cu_1b4fff43_71594cute7productE,@object
	.size		_ZN39_INTERNAL_eb8fcd5f_4_k_cu_1b4fff43_71594cute7productE,(_ZN39_INTERNAL_eb8fcd5f_4_k_cu_1b4fff43_71594cuda3std3__45__cpo3endE - _ZN39_INTERNAL_eb8fcd5f_4_k_cu_1b4fff43_71594cute7productE)
_ZN39_INTERNAL_eb8fcd5f_4_k_cu_1b4fff43_71594cute7productE:
	.zero		1
	.type		_ZN39_INTERNAL_eb8fcd5f_4_k_cu_1b4fff43_71594cuda3std3__45__cpo3endE,@object
	.size		_ZN39_INTERNAL_eb8fcd5f_4_k_cu_1b4fff43_71594cuda3std3__45__cpo3endE,(_ZN39_INTERNAL_eb8fcd5f_4_k_cu_1b4fff43_71594cuda3std3__419piecewise_constructE - _ZN39_INTERNAL_eb8fcd5f_4_k_cu_1b4fff43_71594cuda3std3__45__cpo3endE)
_ZN39_INTERNAL_eb8fcd5f_4_k_cu_1b4fff43_71594cuda3std3__45__cpo3endE:
	.zero		1
	.type		_ZN39_INTERNAL_eb8fcd5f_4_k_cu_1b4fff43_71594cuda3std3__419piecewise_constructE,@object
	.size		_ZN39_INTERNAL_eb8fcd5f_4_k_cu_1b4fff43_71594cuda3std3__419piecewise_constructE,(_ZN39_INTERNAL_eb8fcd5f_4_k_cu_1b4fff43_71594cuda3std3__45__cpo4cendE - _ZN39_INTERNAL_eb8fcd5f_4_k_cu_1b4fff43_71594cuda3std3__419piecewise_constructE)
_ZN39_INTERNAL_eb8fcd5f_4_k_cu_1b4fff43_71594cuda3std3__419piecewise_constructE:
	.zero		1
	.type		_ZN39_INTERNAL_eb8fcd5f_4_k_cu_1b4fff43_71594cuda3std3__45__cpo4cendE,@object
	.size		_ZN39_INTERNAL_eb8fcd5f_4_k_cu_1b4fff43_71594cuda3std3__45__cpo4cendE,(_ZN39_INTERNAL_eb8fcd5f_4_k_cu_1b4fff43_71594cuda3std6ranges3__45__cpo4swapE - _ZN39_INTERNAL_eb8fcd5f_4_k_cu_1b4fff43_71594cuda3std3__45__cpo4cendE)
_ZN39_INTERNAL_eb8fcd5f_4_k_cu_1b4fff43_71594cuda3std3__45__cpo4cendE:
	.zero		1
	.type		_ZN39_INTERNAL_eb8fcd5f_4_k_cu_1b4fff43_71594cuda3std6ranges3__45__cpo4swapE,@object
	.size		_ZN39_INTERNAL_eb8fcd5f_4_k_cu_1b4fff43_71594cuda3std6ranges3__45__cpo4swapE,(.L_8 - _ZN39_INTERNAL_eb8fcd5f_4_k_cu_1b4fff43_71594cuda3std6ranges3__45__cpo4swapE)
_ZN39_INTERNAL_eb8fcd5f_4_k_cu_1b4fff43_71594cuda3std6ranges3__45__cpo4swapE:
	.zero		1
.L_8:


//--------------------- .nv.constant0._ZN7cutlass13device_kernelINS_4gemm6kernel13GemmUniversalIN4cute5tupleIJiiiiEEENS1_10collective13CollectiveMmaINS1_34MainloopSm90TmaGmmaWarpSpecializedILi4ENS5_IJNS4_1CILi2EEENSA_ILi1EEESC_EEENS1_35KernelTmaWarpSpecializedCooperativeEEENS5_IJNSA_ILi256EEESG_NSA_ILi64EEEEEENS_10tfloat32_tENS5_IJlSC_lEEESJ_SK_NS4_8TiledMMAINS4_8MMA_AtomIJNS4_4SM904GMMA30MMA_64x256x8_F32TF32TF32_SS_TNILNSO_7ScaleInE1ELSQ_1EEEEEENS4_6LayoutISD_NS5_IJSC_NSA_ILi0EEESU_EEEEENS5_IJNS4_10UnderscoreESX_SX_EEEEENS4_13SM90_TMA_LOADENS4_14ComposedLayoutINS4_7SwizzleILi3ELi4ELi3EEENS4_18smem_ptr_flag_bitsILi32EEENST_INS5_IJNSA_ILi8EEENSA_ILi32EEEEEENS5_IJS17_SC_EEEEEEEvNS4_8identityENS4_23SM90_TMA_LOAD_MULTICASTES1B_vS1C_EENS_8epilogue10collective6detail29Sm90TmaWarpSpecializedAdapterINS1G_15DefaultEpilogueISJ_SK_SK_NS1F_6thread17LinearCombinationISJ_Li1EffLNS1K_9ScaleType4KindE0ELNS_15FloatRoundStyleE2ESJ_EENS1_15EpilogueDefaultEEEEEvvEEEEvNT_6ParamsE --------------------------
	.section	.nv.constant0._ZN7cutlass13device_kernelINS_4gemm6kernel13GemmUniversalIN4cute5tupleIJiiiiEEENS1_10collective13CollectiveMmaINS1_34MainloopSm90TmaGmmaWarpSpecializedILi4ENS5_IJNS4_1CILi2EEENSA_ILi1EEESC_EEENS1_35KernelTmaWarpSpecializedCooperativeEEENS5_IJNSA_ILi256EEESG_NSA_ILi64EEEEEENS_10tfloat32_tENS5_IJlSC_lEEESJ_SK_NS4_8TiledMMAINS4_8MMA_AtomIJNS4_4SM904GMMA30MMA_64x256x8_F32TF32TF32_SS_TNILNSO_7ScaleInE1ELSQ_1EEEEEENS4_6LayoutISD_NS5_IJSC_NSA_ILi0EEESU_EEEEENS5_IJNS4_10UnderscoreESX_SX_EEEEENS4_13SM90_TMA_LOADENS4_14ComposedLayoutINS4_7SwizzleILi3ELi4ELi3EEENS4_18smem_ptr_flag_bitsILi32EEENST_INS5_IJNSA_ILi8EEENSA_ILi32EEEEEENS5_IJS17_SC_EEEEEEEvNS4_8identityENS4_23SM90_TMA_LOAD_MULTICASTES1B_vS1C_EENS_8epilogue10collective6detail29Sm90TmaWarpSpecializedAdapterINS1G_15DefaultEpilogueISJ_SK_SK_NS1F_6thread17LinearCombinationISJ_Li1EffLNS1K_9ScaleType4KindE0ELNS_15FloatRoundStyleE2ESJ_EENS1_15EpilogueDefaultEEEEEvvEEEEvNT_6ParamsE,"a",@progbits
	.sectionflags	@""
	.align	4
.nv.constant0._ZN7cutlass13device_kernelINS_4gemm6kernel13GemmUniversalIN4cute5tupleIJiiiiEEENS1_10collective13CollectiveMmaINS1_34MainloopSm90TmaGmmaWarpSpecializedILi4ENS5_IJNS4_1CILi2EEENSA_ILi1EEESC_EEENS1_35KernelTmaWarpSpecializedCooperativeEEENS5_IJNSA_ILi256EEESG_NSA_ILi64EEEEEENS_10tfloat32_tENS5_IJlSC_lEEESJ_SK_NS4_8TiledMMAINS4_8MMA_AtomIJNS4_4SM904GMMA30MMA_64x256x8_F32TF32TF32_SS_TNILNSO_7ScaleInE1ELSQ_1EEEEEENS4_6LayoutISD_NS5_IJSC_NSA_ILi0EEESU_EEEEENS5_IJNS4_10UnderscoreESX_SX_EEEEENS4_13SM90_TMA_LOADENS4_14ComposedLayoutINS4_7SwizzleILi3ELi4ELi3EEENS4_18smem_ptr_flag_bitsILi32EEENST_INS5_IJNSA_ILi8EEENSA_ILi32EEEEEENS5_IJS17_SC_EEEEEEEvNS4_8identityENS4_23SM90_TMA_LOAD_MULTICASTES1B_vS1C_EENS_8epilogue10collective6detail29Sm90TmaWarpSpecializedAdapterINS1G_15DefaultEpilogueISJ_SK_SK_NS1F_6thread17LinearCombinationISJ_Li1EffLNS1K_9ScaleType4KindE0ELNS_15FloatRoundStyleE2ESJ_EENS1_15EpilogueDefaultEEEEEvvEEEEvNT_6ParamsE:
	.zero		1664


//--------------------- SYMBOLS --------------------------

	.type		.nv.reservedSmem.offset0,@object
	.size		.nv.reservedSmem.offset0,0x4
	.type		__assertfail,@function
